// auto-generated by cutlass_sweep.gemm — config: {"arch": "sm_90", "cluster_m": 2, "cluster_n": 2, "dtype": "bf16", "stages": 3, "tile_k": 64, "tile_m": 128, "tile_n": 256}
#include "cutlass/cutlass.h"
#include "cutlass/gemm/collective/collective_builder.hpp"
#include "cutlass/gemm/device/gemm_universal_adapter.h"
#include "cutlass/gemm/kernel/gemm_universal.hpp"
#include "cutlass/epilogue/collective/collective_builder.hpp"

using ElemA = cutlass::bfloat16_t;
using ElemB = cutlass::bfloat16_t;
using ElemCD = cutlass::bfloat16_t;
using Acc  = float;
using TileShape    = cute::Shape<cute::_128, cute::_256, cute::_64>;
using ClusterShape = cute::Shape<cute::_2, cute::_2, cute::_1>;

using CollectiveEpilogue = typename cutlass::epilogue::collective::CollectiveBuilder<
    cutlass::arch::Sm90, cutlass::arch::OpClassTensorOp,
    TileShape, ClusterShape,
    cutlass::epilogue::collective::EpilogueTileAuto,
    Acc, Acc,
    ElemCD, cutlass::layout::RowMajor, 128 / cutlass::sizeof_bits<ElemCD>::value,
    ElemCD, cutlass::layout::RowMajor, 128 / cutlass::sizeof_bits<ElemCD>::value,
    cutlass::epilogue::collective::EpilogueScheduleAuto
  >::CollectiveOp;

using CollectiveMainloop = typename cutlass::gemm::collective::CollectiveBuilder<
    cutlass::arch::Sm90, cutlass::arch::OpClassTensorOp,
    ElemA, cutlass::layout::RowMajor, 128 / cutlass::sizeof_bits<ElemA>::value,
    ElemB, cutlass::layout::ColumnMajor, 128 / cutlass::sizeof_bits<ElemB>::value,
    Acc,
    TileShape, ClusterShape,
    cutlass::gemm::collective::StageCount<3>,
    cutlass::gemm::collective::KernelScheduleAuto
  >::CollectiveOp;

using GemmKernel = cutlass::gemm::kernel::GemmUniversal<
    cute::Shape<int,int,int,int>,
    CollectiveMainloop,
    CollectiveEpilogue
>;
using Gemm = cutlass::gemm::device::GemmUniversalAdapter<GemmKernel>;

// Force the device kernel symbol into the cubin without needing a host main.
auto* _anchor = &cutlass::device_kernel<GemmKernel>;


// ===== COMPILED SASS (sm_90a) =====

	.target	sm_90a

	.elftype	@"ET_EXEC"


//--------------------- .note.nv.tkinfo           --------------------------
	.section	.note.nv.tkinfo,"",@"SHT_NOTE"
	.sectionflags	@"SHF_NOTE_NV_TKINFO"
	.tkinfo
        /*0018*/ 	.word	0x00000002
        /*0030*/ 	.string	""
        /*0030*/ 	.string	"ptxas"
        /*0030*/ 	.string	"Cuda compilation tools, release 13.0, V13.0.88"
        /*0030*/ 	.string	"Build cuda_13.0.r13.0/compiler.36424714_0"
        /*0030*/ 	.string	"-arch sm_90a -m 64 "



//--------------------- .note.nv.cuinfo           --------------------------
	.section	.note.nv.cuinfo,"",@"SHT_NOTE"
	.sectionflags	@"SHF_NOTE_NV_CUINFO"
        /*0018*/ 	.short	0x0002
        /*001a*/ 	.short	0x005a
        /*001c*/ 	.short	0x0082
	.zero		2


//--------------------- .nv.info                  --------------------------
	.section	.nv.info,"",@"SHT_CUDA_INFO"
	.align	4


	//----- nvinfo : EIATTR_REGCOUNT
	.align		4
        /*0000*/ 	.byte	0x04, 0x2f
        /*0002*/ 	.short	(.L_15 - .L_14)
	.align		4
.L_14:
        /*0004*/ 	.word	index@(_ZN7cutlass13device_kernelINS_4gemm6kernel13GemmUniversalIN4cute5tupleIJiiiiEEENS1_10collective13CollectiveMmaINS1_34MainloopSm90TmaGmmaWarpSpecializedILi3ENS5_IJNS4_1CILi2EEESB_NSA_ILi1EEEEEENS1_35KernelTmaWarpSpecializedCooperativeEEENS5_IJNSA_ILi128EEENSA_ILi256EEENSA_ILi64EEEEEENS_10bfloat16_tENS5_IJlSC_lEEESK_SL_NS4_8TiledMMAINS4_8MMA_AtomIJNS4_4SM904GMMA28MMA_64x256x16_F32BF16BF16_SSILNSP_5MajorE0ELSR_0ELNSP_7ScaleInE1ELSS_1EEEEEENS4_6LayoutINS5_IJSB_SC_SC_EEENS5_IJSC_NSA_ILi0EEESX_EEEEENS5_IJNS4_10UnderscoreES10_S10_EEEEENS4_23SM90_TMA_LOAD_MULTICASTENS4_14ComposedLayoutINS4_7SwizzleILi3ELi4ELi3EEENS4_18smem_ptr_flag_bitsILi16EEENSV_INS5_IJNSA_ILi8EEESI_EEENS5_IJSI_SC_EEEEEEEvNS4_8identityES13_S1D_vS1E_EENS_8epilogue10collective6detail29Sm90TmaWarpSpecializedAdapterINS1H_15DefaultEpilogueISK_SL_SL_NS1G_6thread17LinearCombinationISK_Li1EffLNS1L_9ScaleType4KindE0ELNS_15FloatRoundStyleE2ESK_EENS1_15EpilogueDefaultEEEEEvvEEEEvNT_6ParamsE)
        /*0008*/ 	.word	0x000000a8


	//----- nvinfo : EIATTR_FRAME_SIZE
	.align		4
.L_15:
        /*000c*/ 	.byte	0x04, 0x11
        /*000e*/ 	.short	(.L_17 - .L_16)
	.align		4
.L_16:
        /*0010*/ 	.word	index@(_ZN7cutlass13device_kernelINS_4gemm6kernel13GemmUniversalIN4cute5tupleIJiiiiEEENS1_10collective13CollectiveMmaINS1_34MainloopSm90TmaGmmaWarpSpecializedILi3ENS5_IJNS4_1CILi2EEESB_NSA_ILi1EEEEEENS1_35KernelTmaWarpSpecializedCooperativeEEENS5_IJNSA_ILi128EEENSA_ILi256EEENSA_ILi64EEEEEENS_10bfloat16_tENS5_IJlSC_lEEESK_SL_NS4_8TiledMMAINS4_8MMA_AtomIJNS4_4SM904GMMA28MMA_64x256x16_F32BF16BF16_SSILNSP_5MajorE0ELSR_0ELNSP_7ScaleInE1ELSS_1EEEEEENS4_6LayoutINS5_IJSB_SC_SC_EEENS5_IJSC_NSA_ILi0EEESX_EEEEENS5_IJNS4_10UnderscoreES10_S10_EEEEENS4_23SM90_TMA_LOAD_MULTICASTENS4_14ComposedLayoutINS4_7SwizzleILi3ELi4ELi3EEENS4_18smem_ptr_flag_bitsILi16EEENSV_INS5_IJNSA_ILi8EEESI_EEENS5_IJSI_SC_EEEEEEEvNS4_8identityES13_S1D_vS1E_EENS_8epilogue10collective6detail29Sm90TmaWarpSpecializedAdapterINS1H_15DefaultEpilogueISK_SL_SL_NS1G_6thread17LinearCombinationISK_Li1EffLNS1L_9ScaleType4KindE0ELNS_15FloatRoundStyleE2ESK_EENS1_15EpilogueDefaultEEEEEvvEEEEvNT_6ParamsE)
        /*0014*/ 	.word	0x00000000


	//----- nvinfo : EIATTR_MIN_STACK_SIZE
	.align		4
.L_17:
        /*0018*/ 	.byte	0x04, 0x12
        /*001a*/ 	.short	(.L_19 - .L_18)
	.align		4
.L_18:
        /*001c*/ 	.word	index@(_ZN7cutlass13device_kernelINS_4gemm6kernel13GemmUniversalIN4cute5tupleIJiiiiEEENS1_10collective13CollectiveMmaINS1_34MainloopSm90TmaGmmaWarpSpecializedILi3ENS5_IJNS4_1CILi2EEESB_NSA_ILi1EEEEEENS1_35KernelTmaWarpSpecializedCooperativeEEENS5_IJNSA_ILi128EEENSA_ILi256EEENSA_ILi64EEEEEENS_10bfloat16_tENS5_IJlSC_lEEESK_SL_NS4_8TiledMMAINS4_8MMA_AtomIJNS4_4SM904GMMA28MMA_64x256x16_F32BF16BF16_SSILNSP_5MajorE0ELSR_0ELNSP_7ScaleInE1ELSS_1EEEEEENS4_6LayoutINS5_IJSB_SC_SC_EEENS5_IJSC_NSA_ILi0EEESX_EEEEENS5_IJNS4_10UnderscoreES10_S10_EEEEENS4_23SM90_TMA_LOAD_MULTICASTENS4_14ComposedLayoutINS4_7SwizzleILi3ELi4ELi3EEENS4_18smem_ptr_flag_bitsILi16EEENSV_INS5_IJNSA_ILi8EEESI_EEENS5_IJSI_SC_EEEEEEEvNS4_8identityES13_S1D_vS1E_EENS_8epilogue10collective6detail29Sm90TmaWarpSpecializedAdapterINS1H_15DefaultEpilogueISK_SL_SL_NS1G_6thread17LinearCombinationISK_Li1EffLNS1L_9ScaleType4KindE0ELNS_15FloatRoundStyleE2ESK_EENS1_15EpilogueDefaultEEEEEvvEEEEvNT_6ParamsE)
        /*0020*/ 	.word	0x00000000
.L_19:


//--------------------- .nv.compat                --------------------------
	.section	.nv.compat,"",@"SHT_CUDA_COMPAT_INFO"
	.align	4
        /*0000*/ 	.byte	0x02, 0x09, 0x01, 0x00, 0x02, 0x02, 0x04, 0x00, 0x02, 0x05, 0x05, 0x00, 0x03, 0x07, 0x01, 0x01
        /*0010*/ 	.byte	0x02, 0x03, 0x01, 0x00, 0x02, 0x06, 0x01, 0x00, 0x04, 0x0b, 0x08, 0x00, 0x00, 0x00, 0x00, 0x00
        /*0020*/ 	.byte	0x00, 0x00, 0x00, 0x00


//--------------------- .nv.info._ZN7cutlass13device_kernelINS_4gemm6kernel13GemmUniversalIN4cute5tupleIJiiiiEEENS1_10collective13CollectiveMmaINS1_34MainloopSm90TmaGmmaWarpSpecializedILi3ENS5_IJNS4_1CILi2EEESB_NSA_ILi1EEEEEENS1_35KernelTmaWarpSpecializedCooperativeEEENS5_IJNSA_ILi128EEENSA_ILi256EEENSA_ILi64EEEEEENS_10bfloat16_tENS5_IJlSC_lEEESK_SL_NS4_8TiledMMAINS4_8MMA_AtomIJNS4_4SM904GMMA28MMA_64x256x16_F32BF16BF16_SSILNSP_5MajorE0ELSR_0ELNSP_7ScaleInE1ELSS_1EEEEEENS4_6LayoutINS5_IJSB_SC_SC_EEENS5_IJSC_NSA_ILi0EEESX_EEEEENS5_IJNS4_10UnderscoreES10_S10_EEEEENS4_23SM90_TMA_LOAD_MULTICASTENS4_14ComposedLayoutINS4_7SwizzleILi3ELi4ELi3EEENS4_18smem_ptr_flag_bitsILi16EEENSV_INS5_IJNSA_ILi8EEESI_EEENS5_IJSI_SC_EEEEEEEvNS4_8identityES13_S1D_vS1E_EENS_8epilogue10collective6detail29Sm90TmaWarpSpecializedAdapterINS1H_15DefaultEpilogueISK_SL_SL_NS1G_6thread17LinearCombinationISK_Li1EffLNS1L_9ScaleType4KindE0ELNS_15FloatRoundStyleE2ESK_EENS1_15EpilogueDefaultEEEEEvvEEEEvNT_6ParamsE --------------------------
	.section	.nv.info._ZN7cutlass13device_kernelINS_4gemm6kernel13GemmUniversalIN4cute5tupleIJiiiiEEENS1_10collective13CollectiveMmaINS1_34MainloopSm90TmaGmmaWarpSpecializedILi3ENS5_IJNS4_1CILi2EEESB_NSA_ILi1EEEEEENS1_35KernelTmaWarpSpecializedCooperativeEEENS5_IJNSA_ILi128EEENSA_ILi256EEENSA_ILi64EEEEEENS_10bfloat16_tENS5_IJlSC_lEEESK_SL_NS4_8TiledMMAINS4_8MMA_AtomIJNS4_4SM904GMMA28MMA_64x256x16_F32BF16BF16_SSILNSP_5MajorE0ELSR_0ELNSP_7ScaleInE1ELSS_1EEEEEENS4_6LayoutINS5_IJSB_SC_SC_EEENS5_IJSC_NSA_ILi0EEESX_EEEEENS5_IJNS4_10UnderscoreES10_S10_EEEEENS4_23SM90_TMA_LOAD_MULTICASTENS4_14ComposedLayoutINS4_7SwizzleILi3ELi4ELi3EEENS4_18smem_ptr_flag_bitsILi16EEENSV_INS5_IJNSA_ILi8EEESI_EEENS5_IJSI_SC_EEEEEEEvNS4_8identityES13_S1D_vS1E_EENS_8epilogue10collective6detail29Sm90TmaWarpSpecializedAdapterINS1H_15DefaultEpilogueISK_SL_SL_NS1G_6thread17LinearCombinationISK_Li1EffLNS1L_9ScaleType4KindE0ELNS_15FloatRoundStyleE2ESK_EENS1_15EpilogueDefaultEEEEEvvEEEEvNT_6ParamsE,"",@"SHT_CUDA_INFO"
	.sectionflags	@""
	.align	4


	//----- nvinfo : EIATTR_CUDA_API_VERSION
	.align		4
        /*0000*/ 	.byte	0x04, 0x37
        /*0002*/ 	.short	(.L_21 - .L_20)
.L_20:
        /*0004*/ 	.word	0x00000082


	//----- nvinfo : EIATTR_KPARAM_INFO
	.align		4
.L_21:
        /*0008*/ 	.byte	0x04, 0x17
        /*000a*/ 	.short	(.L_23 - .L_22)
.L_22:
        /*000c*/ 	.word	0x00000000
        /*0010*/ 	.short	0x0000
        /*0012*/ 	.short	0x0070
        /*0014*/ 	.byte	0x00, 0xf0, 0x01, 0x10


	//----- nvinfo : EIATTR_SPARSE_MMA_MASK
	.align		4
.L_23:
        /*0018*/ 	.byte	0x03, 0x50
        /*001a*/ 	.short	0x0000


	//----- nvinfo : EIATTR_MAXREG_COUNT
	.align		4
        /*001c*/ 	.byte	0x03, 0x1b
        /*001e*/ 	.short	0x00a8


	//----- nvinfo : EIATTR_NUM_BARRIERS
	.align		4
        /*0020*/ 	.byte	0x02, 0x4c
        /*0022*/ 	.byte	0x01
	.zero		1


	//----- nvinfo : EIATTR_EXTERNS
	.align		4
        /*0024*/ 	.byte	0x04, 0x0f
        /*0026*/ 	.short	(.L_25 - .L_24)


	//   ....[0]....
	.align		4
.L_24:
        /*0028*/ 	.word	index@(__assertfail)


	//----- nvinfo : EIATTR_MERCURY_ISA_VERSION
	.align		4
.L_25:
        /*002c*/ 	.byte	0x03, 0x5f
        /*002e*/ 	.short	0x0101


	//----- nvinfo : EIATTR_INT_WARP_WIDE_INSTR_OFFSETS
	.align		4
        /*0030*/ 	.byte	0x04, 0x31
        /*0032*/ 	.short	(.L_27 - .L_26)


	//   ....[0]....
.L_26:
        /*0034*/ 	.word	0x00000460


	//   ....[1]....
        /*0038*/ 	.word	0x00000490


	//   ....[2]....
        /*003c*/ 	.word	0x00000650


	//----- nvinfo : EIATTR_COOP_GROUP_MASK_REGIDS
	.align		4
.L_27:
        /*0040*/ 	.byte	0x04, 0x29
        /*0042*/ 	.short	(.L_29 - .L_28)


	//   ....[0]....
.L_28:
        /*0044*/ 	.word	0xffffffff


	//   ....[1]....
        /*0048*/ 	.word	0xffffffff


	//   ....[2]....
        /*004c*/ 	.word	0xffffffff


	//   ....[3]....
        /*0050*/ 	.word	0xffffffff


	//   ....[4]....
        /*0054*/ 	.word	0xffffffff


	//   ....[5]....
        /*0058*/ 	.word	0xffffffff


	//----- nvinfo : EIATTR_COOP_GROUP_INSTR_OFFSETS
	.align		4
.L_29:
        /*005c*/ 	.byte	0x04, 0x28
        /*005e*/ 	.short	(.L_31 - .L_30)


	//   ....[0]....
.L_30:
        /*0060*/ 	.word	0x00000060


	//   ....[1]....
        /*0064*/ 	.word	0x00000070


	//   ....[2]....
        /*0068*/ 	.word	0x00000130


	//   ....[3]....
        /*006c*/ 	.word	0x000002b0


	//   ....[4]....
        /*0070*/ 	.word	0x000007d0


	//   ....[5]....
        /*0074*/ 	.word	0x00001220


	//----- nvinfo : EIATTR_REG_RECONFIG
	.align		4
.L_31:
        /*0078*/ 	.byte	0x01, 0x54
	.zero		2


	//----- nvinfo : EIATTR_SYSCALL_OFFSETS
	.align		4
        /*007c*/ 	.byte	0x04, 0x46
        /*007e*/ 	.short	(.L_33 - .L_32)


	//   ....[0]....
.L_32:
        /*0080*/ 	.word	0x000013e0


	//----- nvinfo : EIATTR_MBARRIER_INSTR_OFFSETS
	.align		4
.L_33:
        /*0084*/ 	.byte	0x04, 0x39
        /*0086*/ 	.short	(.L_35 - .L_34)


	//   ....[0]....
.L_34:
        /*0088*/ 	.word	0x00000230
        /*008c*/ 	.word	0x000000ff
        /*0090*/ 	.word	0x00000000
        /*0094*/ 	.short	0x0100
        /*0096*/ 	.byte	0x08
	.zero		1


	//   ....[1]....
        /*0098*/ 	.word	0x00000240
        /*009c*/ 	.word	0x000000ff
        /*00a0*/ 	.word	0x00000018
        /*00a4*/ 	.short	0x0100
        /*00a6*/ 	.byte	0x08
	.zero		1


	//   ....[2]....
        /*00a8*/ 	.word	0x00000250
        /*00ac*/ 	.word	0x000000ff
        /*00b0*/ 	.word	0x00000008
        /*00b4*/ 	.short	0x0100
        /*00b6*/ 	.byte	0x08
	.zero		1


	//   ....[3]....
        /*00b8*/ 	.word	0x00000260
        /*00bc*/ 	.word	0x000000ff
        /*00c0*/ 	.word	0x00000020
        /*00c4*/ 	.short	0x0100
        /*00c6*/ 	.byte	0x08
	.zero		1


	//   ....[4]....
        /*00c8*/ 	.word	0x00000270
        /*00cc*/ 	.word	0x000000ff
        /*00d0*/ 	.word	0x00000010
        /*00d4*/ 	.short	0x0100
        /*00d6*/ 	.byte	0x08
	.zero		1


	//   ....[5]....
        /*00d8*/ 	.word	0x00000280
        /*00dc*/ 	.word	0x000000ff
        /*00e0*/ 	.word	0x00000028
        /*00e4*/ 	.short	0x0100
        /*00e6*/ 	.byte	0x08
	.zero		1


	//   ....[6]....
        /*00e8*/ 	.word	0x000006d0
        /*00ec*/ 	.word	0x000000ff
        /*00f0*/ 	.word	0x00000040
        /*00f4*/ 	.short	0x0100
        /*00f6*/ 	.byte	0x06
	.zero		1


	//   ....[7]....
        /*00f8*/ 	.word	0x00000760
        /*00fc*/ 	.word	0x000000ff
        /*0100*/ 	.word	0x00000048
        /*0104*/ 	.short	0x0100
        /*0106*/ 	.byte	0x06
	.zero		1


	//   ....[8]....
        /*0108*/ 	.word	0x000014a0
        /*010c*/ 	.word	0x00000003
        /*0110*/ 	.word	0x00000000
        /*0114*/ 	.short	0x010a
        /*0116*/ 	.byte	0x3f
	.zero		1


	//   ....[9]....
        /*0118*/ 	.word	0x000014e0
        /*011c*/ 	.word	0x00000003
        /*0120*/ 	.word	0x00000000
        /*0124*/ 	.short	0x010a
        /*0126*/ 	.byte	0x3f
	.zero		1


	//   ....[10]....
        /*0128*/ 	.word	0x000018e0
        /*012c*/ 	.word	0x00000005
        /*0130*/ 	.word	0x00000000
        /*0134*/ 	.short	0x010a
        /*0136*/ 	.byte	0x3f
	.zero		1


	//   ....[11]....
        /*0138*/ 	.word	0x00001920
        /*013c*/ 	.word	0x00000005
        /*0140*/ 	.word	0x00000000
        /*0144*/ 	.short	0x010a
        /*0146*/ 	.byte	0x3f
	.zero		1


	//   ....[12]....
        /*0148*/ 	.word	0x00001bb0
        /*014c*/ 	.word	0x00000005
        /*0150*/ 	.word	0x00000000
        /*0154*/ 	.short	0x0101
        /*0156*/ 	.byte	0x3f
	.zero		1


	//   ....[13]....
        /*0158*/ 	.word	0x00001dd0
        /*015c*/ 	.word	0x00000003
        /*0160*/ 	.word	0x00000000
        /*0164*/ 	.short	0x0101
        /*0166*/ 	.byte	0x3f
	.zero		1


	//   ....[14]....
        /*0168*/ 	.word	0x0000ac90
        /*016c*/ 	.word	0x0000000e
        /*0170*/ 	.word	0x00000018
        /*0174*/ 	.short	0x010a
        /*0176*/ 	.byte	0x3f
	.zero		1


	//   ....[15]....
        /*0178*/ 	.word	0x0000b040
        /*017c*/ 	.word	0x00000006
        /*0180*/ 	.word	0x00000048
        /*0184*/ 	.short	0x0101
        /*0186*/ 	.byte	0x3f
	.zero		1


	//   ....[16]....
        /*0188*/ 	.word	0x0000b770
        /*018c*/ 	.word	0x00000007
        /*0190*/ 	.word	0x00000000
        /*0194*/ 	.short	0x010a
        /*0196*/ 	.byte	0x3f
	.zero		1


	//   ....[17]....
        /*0198*/ 	.word	0x0000b7f0
        /*019c*/ 	.word	0x00000009
        /*01a0*/ 	.word	0x00000000
        /*01a4*/ 	.short	0x010a
        /*01a6*/ 	.byte	0x3f
	.zero		1


	//   ....[18]....
        /*01a8*/ 	.word	0x0000b880
        /*01ac*/ 	.word	0x00000003
        /*01b0*/ 	.word	0x00000000
        /*01b4*/ 	.short	0x010a
        /*01b6*/ 	.byte	0x3f
	.zero		1


	//   ....[19]....
        /*01b8*/ 	.word	0x0000b8e0
        /*01bc*/ 	.word	0x00000003
        /*01c0*/ 	.word	0x00000000
        /*01c4*/ 	.short	0x010a
        /*01c6*/ 	.byte	0x3f
	.zero		1


	//   ....[20]....
        /*01c8*/ 	.word	0x0000b930
        /*01cc*/ 	.word	0x00000005
        /*01d0*/ 	.word	0x00000000
        /*01d4*/ 	.short	0x010a
        /*01d6*/ 	.byte	0x3f
	.zero		1


	//   ....[21]....
        /*01d8*/ 	.word	0x0000ba00
        /*01dc*/ 	.word	0x0000000e
        /*01e0*/ 	.word	0x00000018
        /*01e4*/ 	.short	0x010a
        /*01e6*/ 	.byte	0x3f
	.zero		1


	//   ....[22]....
        /*01e8*/ 	.word	0x0000bad0
        /*01ec*/ 	.word	0x00000007
        /*01f0*/ 	.word	0x00000000
        /*01f4*/ 	.short	0x010a
        /*01f6*/ 	.byte	0x3f
	.zero		1


	//   ....[23]....
        /*01f8*/ 	.word	0x0000bb20
        /*01fc*/ 	.word	0x00000009
        /*0200*/ 	.word	0x00000000
        /*0204*/ 	.short	0x010a
        /*0206*/ 	.byte	0x3f
	.zero		1


	//----- nvinfo : EIATTR_NUM_MBARRIERS
	.align		4
.L_35:
        /*0208*/ 	.byte	0x03, 0x38
        /*020a*/ 	.short	0x0008


	//----- nvinfo : EIATTR_EXIT_INSTR_OFFSETS
	.align		4
        /*020c*/ 	.byte	0x04, 0x1c
        /*020e*/ 	.short	(.L_37 - .L_36)


	//   ....[0]....
.L_36:
        /*0210*/ 	.word	0x00000930


	//   ....[1]....
        /*0214*/ 	.word	0x00001150


	//   ....[2]....
        /*0218*/ 	.word	0x0000a2d0


	//   ....[3]....
        /*021c*/ 	.word	0x0000a830


	//   ....[4]....
        /*0220*/ 	.word	0x0000b8d0


	//----- nvinfo : EIATTR_MAX_THREADS
	.align		4
.L_37:
        /*0224*/ 	.byte	0x04, 0x05
        /*0226*/ 	.short	(.L_39 - .L_38)
.L_38:
        /*0228*/ 	.word	0x00000180
        /*022c*/ 	.word	0x00000001
        /*0230*/ 	.word	0x00000001


	//----- nvinfo : EIATTR_CRS_STACK_SIZE
	.align		4
.L_39:
        /*0234*/ 	.byte	0x04, 0x1e
        /*0236*/ 	.short	(.L_41 - .L_40)
.L_40:
        /*0238*/ 	.word	0x00000000


	//----- nvinfo : EIATTR_CBANK_PARAM_SIZE
	.align		4
.L_41:
        /*023c*/ 	.byte	0x03, 0x19
        /*023e*/ 	.short	0x0470


	//----- nvinfo : EIATTR_PARAM_CBANK
	.align		4
        /*0240*/ 	.byte	0x04, 0x0a
        /*0242*/ 	.short	(.L_43 - .L_42)
	.align		4
.L_42:
        /*0244*/ 	.word	index@(.nv.constant0._ZN7cutlass13device_kernelINS_4gemm6kernel13GemmUniversalIN4cute5tupleIJiiiiEEENS1_10collective13CollectiveMmaINS1_34MainloopSm90TmaGmmaWarpSpecializedILi3ENS5_IJNS4_1CILi2EEESB_NSA_ILi1EEEEEENS1_35KernelTmaWarpSpecializedCooperativeEEENS5_IJNSA_ILi128EEENSA_ILi256EEENSA_ILi64EEEEEENS_10bfloat16_tENS5_IJlSC_lEEESK_SL_NS4_8TiledMMAINS4_8MMA_AtomIJNS4_4SM904GMMA28MMA_64x256x16_F32BF16BF16_SSILNSP_5MajorE0ELSR_0ELNSP_7ScaleInE1ELSS_1EEEEEENS4_6LayoutINS5_IJSB_SC_SC_EEENS5_IJSC_NSA_ILi0EEESX_EEEEENS5_IJNS4_10UnderscoreES10_S10_EEEEENS4_23SM90_TMA_LOAD_MULTICASTENS4_14ComposedLayoutINS4_7SwizzleILi3ELi4ELi3EEENS4_18smem_ptr_flag_bitsILi16EEENSV_INS5_IJNSA_ILi8EEESI_EEENS5_IJSI_SC_EEEEEEEvNS4_8identityES13_S1D_vS1E_EENS_8epilogue10collective6detail29Sm90TmaWarpSpecializedAdapterINS1H_15DefaultEpilogueISK_SL_SL_NS1G_6thread17LinearCombinationISK_Li1EffLNS1L_9ScaleType4KindE0ELNS_15FloatRoundStyleE2ESK_EENS1_15EpilogueDefaultEEEEEvvEEEEvNT_6ParamsE)
        /*0248*/ 	.short	0x0210
        /*024a*/ 	.short	0x0470


	//----- nvinfo : EIATTR_SW_WAR
	.align		4
.L_43:
        /*024c*/ 	.byte	0x04, 0x36
        /*024e*/ 	.short	(.L_45 - .L_44)
.L_44:
        /*0250*/ 	.word	0x00000008
.L_45:


//--------------------- .nv.callgraph             --------------------------
	.section	.nv.callgraph,"",@"SHT_CUDA_CALLGRAPH"
	.align	4
	.sectionentsize	8
	.align		4
        /*0000*/ 	.word	0x00000000
	.align		4
        /*0004*/ 	.word	0xffffffff
	.align		4
        /*0008*/ 	.word	index@(_ZN7cutlass13device_kernelINS_4gemm6kernel13GemmUniversalIN4cute5tupleIJiiiiEEENS1_10collective13CollectiveMmaINS1_34MainloopSm90TmaGmmaWarpSpecializedILi3ENS5_IJNS4_1CILi2EEESB_NSA_ILi1EEEEEENS1_35KernelTmaWarpSpecializedCooperativeEEENS5_IJNSA_ILi128EEENSA_ILi256EEENSA_ILi64EEEEEENS_10bfloat16_tENS5_IJlSC_lEEESK_SL_NS4_8TiledMMAINS4_8MMA_AtomIJNS4_4SM904GMMA28MMA_64x256x16_F32BF16BF16_SSILNSP_5MajorE0ELSR_0ELNSP_7ScaleInE1ELSS_1EEEEEENS4_6LayoutINS5_IJSB_SC_SC_EEENS5_IJSC_NSA_ILi0EEESX_EEEEENS5_IJNS4_10UnderscoreES10_S10_EEEEENS4_23SM90_TMA_LOAD_MULTICASTENS4_14ComposedLayoutINS4_7SwizzleILi3ELi4ELi3EEENS4_18smem_ptr_flag_bitsILi16EEENSV_INS5_IJNSA_ILi8EEESI_EEENS5_IJSI_SC_EEEEEEEvNS4_8identityES13_S1D_vS1E_EENS_8epilogue10collective6detail29Sm90TmaWarpSpecializedAdapterINS1H_15DefaultEpilogueISK_SL_SL_NS1G_6thread17LinearCombinationISK_Li1EffLNS1L_9ScaleType4KindE0ELNS_15FloatRoundStyleE2ESK_EENS1_15EpilogueDefaultEEEEEvvEEEEvNT_6ParamsE)
	.align		4
        /*000c*/ 	.word	index@(__assertfail)
	.align		4
        /*0010*/ 	.word	0x00000000
	.align		4
        /*0014*/ 	.word	0xfffffffe
	.align		4
        /*0018*/ 	.word	0x00000000
	.align		4
        /*001c*/ 	.word	0xfffffffd
	.align		4
        /*0020*/ 	.word	0x00000000
	.align		4
        /*0024*/ 	.word	0xfffffffc


//--------------------- .nv.constant4             --------------------------
	.section	.nv.constant4,"a",@progbits
	.align	8
	.align		8
.nv.constant4:
        /*0000*/ 	.dword	__assertfail
	.align		8
        /*0008*/ 	.dword	__unnamed_1
	.align		8
        /*0010*/ 	.dword	_ZN39_INTERNAL_bc361770_4_k_cu_43ce47f6_35294cuda3std3__45__cpo5beginE
	.align		8
        /*0018*/ 	.dword	_ZN39_INTERNAL_bc361770_4_k_cu_43ce47f6_35294cuda3std3__45__cpo3endE
	.align		8
        /*0020*/ 	.dword	_ZN39_INTERNAL_bc361770_4_k_cu_43ce47f6_35294cuda3std3__45__cpo6cbeginE
	.align		8
        /*0028*/ 	.dword	_ZN39_INTERNAL_bc361770_4_k_cu_43ce47f6_35294cuda3std3__45__cpo4cendE
	.align		8
        /*0030*/ 	.dword	_ZN39_INTERNAL_bc361770_4_k_cu_43ce47f6_35294cuda3std3__441_GLOBAL__N__bc361770_4_k_cu_43ce47f6_35296ignoreE
	.align		8
        /*0038*/ 	.dword	_ZN39_INTERNAL_bc361770_4_k_cu_43ce47f6_35294cuda3std3__419piecewise_constructE
	.align		8
        /*0040*/ 	.dword	_ZN39_INTERNAL_bc361770_4_k_cu_43ce47f6_35294cuda3std3__48in_placeE
	.align		8
        /*0048*/ 	.dword	_ZN39_INTERNAL_bc361770_4_k_cu_43ce47f6_35294cuda3std6ranges3__45__cpo4swapE
	.align		8
        /*0050*/ 	.dword	_ZN39_INTERNAL_bc361770_4_k_cu_43ce47f6_35294cuda3std6ranges3__45__cpo9iter_moveE
	.align		8
        /*0058*/ 	.dword	_ZN39_INTERNAL_bc361770_4_k_cu_43ce47f6_35294cute7productE
	.align		8
        /*0060*/ 	.dword	_ZN39_INTERNAL_bc361770_4_k_cu_43ce47f6_35294cute1_E
	.align		8
        /*0068*/ 	.dword	$str$22
	.align		8
        /*0070*/ 	.dword	$str$23


//--------------------- .text._ZN7cutlass13device_kernelINS_4gemm6kernel13GemmUniversalIN4cute5tupleIJiiiiEEENS1_10collective13CollectiveMmaINS1_34MainloopSm90TmaGmmaWarpSpecializedILi3ENS5_IJNS4_1CILi2EEESB_NSA_ILi1EEEEEENS1_35KernelTmaWarpSpecializedCooperativeEEENS5_IJNSA_ILi128EEENSA_ILi256EEENSA_ILi64EEEEEENS_10bfloat16_tENS5_IJlSC_lEEESK_SL_NS4_8TiledMMAINS4_8MMA_AtomIJNS4_4SM904GMMA28MMA_64x256x16_F32BF16BF16_SSILNSP_5MajorE0ELSR_0ELNSP_7ScaleInE1ELSS_1EEEEEENS4_6LayoutINS5_IJSB_SC_SC_EEENS5_IJSC_NSA_ILi0EEESX_EEEEENS5_IJNS4_10UnderscoreES10_S10_EEEEENS4_23SM90_TMA_LOAD_MULTICASTENS4_14ComposedLayoutINS4_7SwizzleILi3ELi4ELi3EEENS4_18smem_ptr_flag_bitsILi16EEENSV_INS5_IJNSA_ILi8EEESI_EEENS5_IJSI_SC_EEEEEEEvNS4_8identityES13_S1D_vS1E_EENS_8epilogue10collective6detail29Sm90TmaWarpSpecializedAdapterINS1H_15DefaultEpilogueISK_SL_SL_NS1G_6thread17LinearCombinationISK_Li1EffLNS1L_9ScaleType4KindE0ELNS_15FloatRoundStyleE2ESK_EENS1_15EpilogueDefaultEEEEEvvEEEEvNT_6ParamsE --------------------------
	.section	.text._ZN7cutlass13device_kernelINS_4gemm6kernel13GemmUniversalIN4cute5tupleIJiiiiEEENS1_10collective13CollectiveMmaINS1_34MainloopSm90TmaGmmaWarpSpecializedILi3ENS5_IJNS4_1CILi2EEESB_NSA_ILi1EEEEEENS1_35KernelTmaWarpSpecializedCooperativeEEENS5_IJNSA_ILi128EEENSA_ILi256EEENSA_ILi64EEEEEENS_10bfloat16_tENS5_IJlSC_lEEESK_SL_NS4_8TiledMMAINS4_8MMA_AtomIJNS4_4SM904GMMA28MMA_64x256x16_F32BF16BF16_SSILNSP_5MajorE0ELSR_0ELNSP_7ScaleInE1ELSS_1EEEEEENS4_6LayoutINS5_IJSB_SC_SC_EEENS5_IJSC_NSA_ILi0EEESX_EEEEENS5_IJNS4_10UnderscoreES10_S10_EEEEENS4_23SM90_TMA_LOAD_MULTICASTENS4_14ComposedLayoutINS4_7SwizzleILi3ELi4ELi3EEENS4_18smem_ptr_flag_bitsILi16EEENSV_INS5_IJNSA_ILi8EEESI_EEENS5_IJSI_SC_EEEEEEEvNS4_8identityES13_S1D_vS1E_EENS_8epilogue10collective6detail29Sm90TmaWarpSpecializedAdapterINS1H_15DefaultEpilogueISK_SL_SL_NS1G_6thread17LinearCombinationISK_Li1EffLNS1L_9ScaleType4KindE0ELNS_15FloatRoundStyleE2ESK_EENS1_15EpilogueDefaultEEEEEvvEEEEvNT_6ParamsE,"ax",@progbits
	.align	128
.text._ZN7cutlass13device_kernelINS_4gemm6kernel13GemmUniversalIN4cute5tupleIJiiiiEEENS1_10collective13CollectiveMmaINS1_34MainloopSm90TmaGmmaWarpSpecializedILi3ENS5_IJNS4_1CILi2EEESB_NSA_ILi1EEEEEENS1_35KernelTmaWarpSpecializedCooperativeEEENS5_IJNSA_ILi128EEENSA_ILi256EEENSA_ILi64EEEEEENS_10bfloat16_tENS5_IJlSC_lEEESK_SL_NS4_8TiledMMAINS4_8MMA_AtomIJNS4_4SM904GMMA28MMA_64x256x16_F32BF16BF16_SSILNSP_5MajorE0ELSR_0ELNSP_7ScaleInE1ELSS_1EEEEEENS4_6LayoutINS5_IJSB_SC_SC_EEENS5_IJSC_NSA_ILi0EEESX_EEEEENS5_IJNS4_10UnderscoreES10_S10_EEEEENS4_23SM90_TMA_LOAD_MULTICASTENS4_14ComposedLayoutINS4_7SwizzleILi3ELi4ELi3EEENS4_18smem_ptr_flag_bitsILi16EEENSV_INS5_IJNSA_ILi8EEESI_EEENS5_IJSI_SC_EEEEEEEvNS4_8identityES13_S1D_vS1E_EENS_8epilogue10collective6detail29Sm90TmaWarpSpecializedAdapterINS1H_15DefaultEpilogueISK_SL_SL_NS1G_6thread17LinearCombinationISK_Li1EffLNS1L_9ScaleType4KindE0ELNS_15FloatRoundStyleE2ESK_EENS1_15EpilogueDefaultEEEEEvvEEEEvNT_6ParamsE:
        .type           _ZN7cutlass13device_kernelINS_4gemm6kernel13GemmUniversalIN4cute5tupleIJiiiiEEENS1_10collective13CollectiveMmaINS1_34MainloopSm90TmaGmmaWarpSpecializedILi3ENS5_IJNS4_1CILi2EEESB_NSA_ILi1EEEEEENS1_35KernelTmaWarpSpecializedCooperativeEEENS5_IJNSA_ILi128EEENSA_ILi256EEENSA_ILi64EEEEEENS_10bfloat16_tENS5_IJlSC_lEEESK_SL_NS4_8TiledMMAINS4_8MMA_AtomIJNS4_4SM904GMMA28MMA_64x256x16_F32BF16BF16_SSILNSP_5MajorE0ELSR_0ELNSP_7ScaleInE1ELSS_1EEEEEENS4_6LayoutINS5_IJSB_SC_SC_EEENS5_IJSC_NSA_ILi0EEESX_EEEEENS5_IJNS4_10UnderscoreES10_S10_EEEEENS4_23SM90_TMA_LOAD_MULTICASTENS4_14ComposedLayoutINS4_7SwizzleILi3ELi4ELi3EEENS4_18smem_ptr_flag_bitsILi16EEENSV_INS5_IJNSA_ILi8EEESI_EEENS5_IJSI_SC_EEEEEEEvNS4_8identityES13_S1D_vS1E_EENS_8epilogue10collective6detail29Sm90TmaWarpSpecializedAdapterINS1H_15DefaultEpilogueISK_SL_SL_NS1G_6thread17LinearCombinationISK_Li1EffLNS1L_9ScaleType4KindE0ELNS_15FloatRoundStyleE2ESK_EENS1_15EpilogueDefaultEEEEEvvEEEEvNT_6ParamsE,@function
        .size           _ZN7cutlass13device_kernelINS_4gemm6kernel13GemmUniversalIN4cute5tupleIJiiiiEEENS1_10collective13CollectiveMmaINS1_34MainloopSm90TmaGmmaWarpSpecializedILi3ENS5_IJNS4_1CILi2EEESB_NSA_ILi1EEEEEENS1_35KernelTmaWarpSpecializedCooperativeEEENS5_IJNSA_ILi128EEENSA_ILi256EEENSA_ILi64EEEEEENS_10bfloat16_tENS5_IJlSC_lEEESK_SL_NS4_8TiledMMAINS4_8MMA_AtomIJNS4_4SM904GMMA28MMA_64x256x16_F32BF16BF16_SSILNSP_5MajorE0ELSR_0ELNSP_7ScaleInE1ELSS_1EEEEEENS4_6LayoutINS5_IJSB_SC_SC_EEENS5_IJSC_NSA_ILi0EEESX_EEEEENS5_IJNS4_10UnderscoreES10_S10_EEEEENS4_23SM90_TMA_LOAD_MULTICASTENS4_14ComposedLayoutINS4_7SwizzleILi3ELi4ELi3EEENS4_18smem_ptr_flag_bitsILi16EEENSV_INS5_IJNSA_ILi8EEESI_EEENS5_IJSI_SC_EEEEEEEvNS4_8identityES13_S1D_vS1E_EENS_8epilogue10collective6detail29Sm90TmaWarpSpecializedAdapterINS1H_15DefaultEpilogueISK_SL_SL_NS1G_6thread17LinearCombinationISK_Li1EffLNS1L_9ScaleType4KindE0ELNS_15FloatRoundStyleE2ESK_EENS1_15EpilogueDefaultEEEEEvvEEEEvNT_6ParamsE,(.L_x_325 - _ZN7cutlass13device_kernelINS_4gemm6kernel13GemmUniversalIN4cute5tupleIJiiiiEEENS1_10collective13CollectiveMmaINS1_34MainloopSm90TmaGmmaWarpSpecializedILi3ENS5_IJNS4_1CILi2EEESB_NSA_ILi1EEEEEENS1_35KernelTmaWarpSpecializedCooperativeEEENS5_IJNSA_ILi128EEENSA_ILi256EEENSA_ILi64EEEEEENS_10bfloat16_tENS5_IJlSC_lEEESK_SL_NS4_8TiledMMAINS4_8MMA_AtomIJNS4_4SM904GMMA28MMA_64x256x16_F32BF16BF16_SSILNSP_5MajorE0ELSR_0ELNSP_7ScaleInE1ELSS_1EEEEEENS4_6LayoutINS5_IJSB_SC_SC_EEENS5_IJSC_NSA_ILi0EEESX_EEEEENS5_IJNS4_10UnderscoreES10_S10_EEEEENS4_23SM90_TMA_LOAD_MULTICASTENS4_14ComposedLayoutINS4_7SwizzleILi3ELi4ELi3EEENS4_18smem_ptr_flag_bitsILi16EEENSV_INS5_IJNSA_ILi8EEESI_EEENS5_IJSI_SC_EEEEEEEvNS4_8identityES13_S1D_vS1E_EENS_8epilogue10collective6detail29Sm90TmaWarpSpecializedAdapterINS1H_15DefaultEpilogueISK_SL_SL_NS1G_6thread17LinearCombinationISK_Li1EffLNS1L_9ScaleType4KindE0ELNS_15FloatRoundStyleE2ESK_EENS1_15EpilogueDefaultEEEEEvvEEEEvNT_6ParamsE)
        .other          _ZN7cutlass13device_kernelINS_4gemm6kernel13GemmUniversalIN4cute5tupleIJiiiiEEENS1_10collective13CollectiveMmaINS1_34MainloopSm90TmaGmmaWarpSpecializedILi3ENS5_IJNS4_1CILi2EEESB_NSA_ILi1EEEEEENS1_35KernelTmaWarpSpecializedCooperativeEEENS5_IJNSA_ILi128EEENSA_ILi256EEENSA_ILi64EEEEEENS_10bfloat16_tENS5_IJlSC_lEEESK_SL_NS4_8TiledMMAINS4_8MMA_AtomIJNS4_4SM904GMMA28MMA_64x256x16_F32BF16BF16_SSILNSP_5MajorE0ELSR_0ELNSP_7ScaleInE1ELSS_1EEEEEENS4_6LayoutINS5_IJSB_SC_SC_EEENS5_IJSC_NSA_ILi0EEESX_EEEEENS5_IJNS4_10UnderscoreES10_S10_EEEEENS4_23SM90_TMA_LOAD_MULTICASTENS4_14ComposedLayoutINS4_7SwizzleILi3ELi4ELi3EEENS4_18smem_ptr_flag_bitsILi16EEENSV_INS5_IJNSA_ILi8EEESI_EEENS5_IJSI_SC_EEEEEEEvNS4_8identityES13_S1D_vS1E_EENS_8epilogue10collective6detail29Sm90TmaWarpSpecializedAdapterINS1H_15DefaultEpilogueISK_SL_SL_NS1G_6thread17LinearCombinationISK_Li1EffLNS1L_9ScaleType4KindE0ELNS_15FloatRoundStyleE2ESK_EENS1_15EpilogueDefaultEEEEEvvEEEEvNT_6ParamsE,@"STO_CUDA_ENTRY STV_DEFAULT"
_ZN7cutlass13device_kernelINS_4gemm6kernel13GemmUniversalIN4cute5tupleIJiiiiEEENS1_10collective13CollectiveMmaINS1_34MainloopSm90TmaGmmaWarpSpecializedILi3ENS5_IJNS4_1CILi2EEESB_NSA_ILi1EEEEEENS1_35KernelTmaWarpSpecializedCooperativeEEENS5_IJNSA_ILi128EEENSA_ILi256EEENSA_ILi64EEEEEENS_10bfloat16_tENS5_IJlSC_lEEESK_SL_NS4_8TiledMMAINS4_8MMA_AtomIJNS4_4SM904GMMA28MMA_64x256x16_F32BF16BF16_SSILNSP_5MajorE0ELSR_0ELNSP_7ScaleInE1ELSS_1EEEEEENS4_6LayoutINS5_IJSB_SC_SC_EEENS5_IJSC_NSA_ILi0EEESX_EEEEENS5_IJNS4_10UnderscoreES10_S10_EEEEENS4_23SM90_TMA_LOAD_MULTICASTENS4_14ComposedLayoutINS4_7SwizzleILi3ELi4ELi3EEENS4_18smem_ptr_flag_bitsILi16EEENSV_INS5_IJNSA_ILi8EEESI_EEENS5_IJSI_SC_EEEEEEEvNS4_8identityES13_S1D_vS1E_EENS_8epilogue10collective6detail29Sm90TmaWarpSpecializedAdapterINS1H_15DefaultEpilogueISK_SL_SL_NS1G_6thread17LinearCombinationISK_Li1EffLNS1L_9ScaleType4KindE0ELNS_15FloatRoundStyleE2ESK_EENS1_15EpilogueDefaultEEEEEvvEEEEvNT_6ParamsE:
[----:B------:R-:W0:Y:S01]  /*0000*/  LDC R1, c[0x0][0x28] ;  /* 0x00000a00ff017b82 */ /* 0x000e220000000800 */
[----:B------:R-:W1:Y:S01]  /*0010*/  S2R R18, SR_TID.X ;  /* 0x0000000000127919 */ /* 0x000e620000002100 */
[----:B------:R-:W-:Y:S01]  /*0020*/  ELECT P0, URZ, PT ;  /* 0x00000000003f782f */ /* 0x000fe20003800000 */
[----:B------:R-:W-:Y:S01]  /*0030*/  BSSY B0, `(.L_x_0) ;  /* 0x000000f000007945 */ /* 0x000fe20003800000 */
[--C-:B-1----:R-:W-:Y:S02]  /*0040*/  SHF.R.U32.HI R0, RZ, 0x5, R18.reuse ;  /* 0x00000005ff007819 */ /* 0x102fe40000011612 */
[----:B------:R-:W-:-:S03]  /*0050*/  SHF.R.U32.HI R3, RZ, 0x7, R18 ;  /* 0x00000007ff037819 */ /* 0x000fc60000011612 */
[----:B------:R-:W1:Y:S04]  /*0060*/  SHFL.IDX PT, R2, R0, RZ, 0x1f ;  /* 0x00001fff00027589 */ /* 0x000e6800000e0000 */
[----:B------:R2:W3:Y:S01]  /*0070*/  SHFL.IDX PT, R5, R3, RZ, 0x1f ;  /* 0x00001fff03057589 */ /* 0x0004e200000e0000 */
[----:B-1----:R-:W-:-:S13]  /*0080*/  ISETP.NE.OR P0, PT, R2, RZ, !P0 ;  /* 0x000000ff0200720c */ /* 0x002fda0004705670 */
[----:B0-23--:R-:W-:Y:S05]  /*0090*/  @P0 BRA `(.L_x_1) ;  /* 0x0000000000200947 */ /* 0x00dfea0003800000 */
[----:B------:R-:W-:Y:S02]  /*00a0*/  ULDC.64 UR4, c[0x0][0x198] ;  /* 0x0000660000047ab9 */ /* 0x000fe40000000a00 */
[----:B------:R-:W-:Y:S02]  /*00b0*/  UIADD3 UR6, UP0, UR4, 0xf0, URZ ;  /* 0x000000f004067890 */ /* 0x000fe4000ff1e03f */
[----:B------:R-:W-:Y:S02]  /*00c0*/  UIADD3 UR4, UP1, UR4, 0x1f0, URZ ;  /* 0x000001f004047890 */ /* 0x000fe4000ff3e03f */
[----:B------:R-:W-:Y:S02]  /*00d0*/  UIADD3.X UR7, URZ, UR5, URZ, UP0, !UPT ;  /* 0x000000053f077290 */ /* 0x000fe400087fe43f */
[----:B------:R-:W-:-:S07]  /*00e0*/  UIADD3.X UR5, URZ, UR5, URZ, UP1, !UPT ;  /* 0x000000053f057290 */ /* 0x000fce0008ffe43f */
[----:B------:R0:W-:Y:S02]  /*00f0*/  UTMACCTL.PF [UR6] ;  /* 0x00000000060079b9 */ /* 0x0001e40008040000 */
[----:B------:R0:W-:Y:S02]  /*0100*/  UTMACCTL.PF [UR4] ;  /* 0x00000000040079b9 */ /* 0x0001e40008040000 */
[----:B0-----:R-:W-:Y:S01]  /*0110*/  NOP ;  /* 0x0000000000007918 */ /* 0x001fe20000000000 */
.L_x_1:
[----:B------:R-:W-:Y:S05]  /*0120*/  BSYNC B0 ;  /* 0x0000000000007941 */ /* 0x000fea0003800000 */
.L_x_0:
[----:B------:R-:W0:Y:S02]  /*0130*/  SHFL.IDX PT, R3, R0, RZ, 0x1f ;  /* 0x00001fff00037589 */ /* 0x000e2400000e0000 */
[----:B0-----:R-:W-:-:S13]  /*0140*/  ISETP.NE.AND P0, PT, R3, RZ, PT ;  /* 0x000000ff0300720c */ /* 0x001fda0003f05270 */
[----:B------:R-:W-:Y:S05]  /*0150*/  @P0 BRA `(.L_x_2) ;  /* 0x0000000000500947 */ /* 0x000fea0003800000 */
[----:B------:R-:W0:Y:S01]  /*0160*/  S2UR UR8, SR_CgaCtaId ;  /* 0x00000000000879c3 */ /* 0x000e220000008800 */
[----:B------:R-:W-:Y:S01]  /*0170*/  UMOV UR4, 0x400 ;  /* 0x0000040000047882 */ /* 0x000fe20000000000 */
[----:B------:R-:W-:Y:S01]  /*0180*/  UMOV UR5, 0x1 ;  /* 0x0000000100057882 */ /* 0x000fe20000000000 */
[----:B------:R-:W-:Y:S01]  /*0190*/  UMOV UR6, 0x6 ;  /* 0x0000000600067882 */ /* 0x000fe20000000000 */
[----:B------:R-:W-:Y:S01]  /*01a0*/  ELECT P0, URZ, PT ;  /* 0x00000000003f782f */ /* 0x000fe20003800000 */
[----:B------:R-:W-:-:S04]  /*01b0*/  UIADD3 UR6, -UR6, 0x100000, URZ ;  /* 0x0010000006067890 */ /* 0x000fc8000fffe13f */
[----:B------:R-:W-:Y:S02]  /*01c0*/  USHF.L.U32 UR7, UR6, 0xb, URZ ;  /* 0x0000000b06077899 */ /* 0x000fe4000800063f */
[----:B------:R-:W-:Y:S02]  /*01d0*/  USHF.L.U32 UR6, UR6, 0x1, URZ ;  /* 0x0000000106067899 */ /* 0x000fe4000800063f */
[----:B0-----:R-:W-:Y:S02]  /*01e0*/  ULEA UR8, UR8, UR4, 0x18 ;  /* 0x0000000408087291 */ /* 0x001fe4000f8ec03f */
[----:B------:R-:W-:-:S04]  /*01f0*/  UIADD3 UR4, -UR5, 0x100000, URZ ;  /* 0x0010000005047890 */ /* 0x000fc8000fffe13f */
[----:B------:R-:W-:Y:S02]  /*0200*/  USHF.L.U32 UR5, UR4, 0xb, URZ ;  /* 0x0000000b04057899 */ /* 0x000fe4000800063f */
[----:B------:R-:W-:Y:S01]  /*0210*/  USHF.L.U32 UR4, UR4, 0x1, URZ ;  /* 0x0000000104047899 */ /* 0x000fe2000800063f */
[----:B------:R-:W0:Y:S11]  /*0220*/  FENCE.VIEW.ASYNC.S ;  /* 0x00000000000073c6 */ /* 0x000e360000000000 */
[----:B0-----:R0:W1:Y:S01]  /*0230*/  SYNCS.EXCH.64 URZ, [UR8], UR4 ;  /* 0x00000004083f75b2 */ /* 0x0010620008000100 */
[----:B------:R0:W2:Y:S01]  /*0240*/  SYNCS.EXCH.64 URZ, [UR8+0x18], UR6 ;  /* 0x00001806083f75b2 */ /* 0x0000a20008000100 */
[----:B------:R0:W3:Y:S01]  /*0250*/  SYNCS.EXCH.64 URZ, [UR8+0x8], UR4 ;  /* 0x00000804083f75b2 */ /* 0x0000e20008000100 */
[----:B------:R0:W4:Y:S01]  /*0260*/  SYNCS.EXCH.64 URZ, [UR8+0x20], UR6 ;  /* 0x00002006083f75b2 */ /* 0x0001220008000100 */
[----:B------:R0:W0:Y:S01]  /*0270*/  SYNCS.EXCH.64 URZ, [UR8+0x10], UR4 ;  /* 0x00001004083f75b2 */ /* 0x0000220008000100 */
[----:B------:R0:W0:Y:S01]  /*0280*/  SYNCS.EXCH.64 URZ, [UR8+0x28], UR6 ;  /* 0x00002806083f75b2 */ /* 0x0000220008000100 */
[----:B------:R-:W-:Y:S01]  /*0290*/  NOP ;  /* 0x0000000000007918 */ /* 0x000fe20000000000 */
.L_x_2:
[----:B------:R-:W-:Y:S01]  /*02a0*/  SHF.R.S32.HI R7, RZ, 0x1f, R18 ;  /* 0x0000001fff077819 */ /* 0x000fe20000011412 */
[----:B------:R-:W5:Y:S01]  /*02b0*/  SHFL.IDX PT, R0, R0, RZ, 0x1f ;  /* 0x00001fff00007589 */ /* 0x000f6200000e0000 */
[----:B0-----:R-:W0:Y:S01]  /*02c0*/  S2UR UR8, SR_CTAID.X ;  /* 0x00000000000879c3 */ /* 0x001e220000002500 */
[----:B------:R-:W-:Y:S02]  /*02d0*/  ELECT P0, URZ, PT ;  /* 0x00000000003f782f */ /* 0x000fe40003800000 */
[----:B------:R-:W-:Y:S01]  /*02e0*/  LEA.HI R7, R7, R18, RZ, 0x7 ;  /* 0x0000001207077211 */ /* 0x000fe200078f38ff */
[----:B------:R-:W1:Y:S01]  /*02f0*/  S2R R4, SR_CTAID.Y ;  /* 0x0000000000047919 */ /* 0x000e620000002600 */
[----:B------:R-:W-:Y:S01]  /*0300*/  SHF.R.S32.HI R8, RZ, 0x1f, R3 ;  /* 0x0000001fff087819 */ /* 0x000fe20000011403 */
[----:B------:R-:W-:Y:S01]  /*0310*/  ULDC UR4, c[0x0][0x150] ;  /* 0x0000540000047ab9 */ /* 0x000fe20000000800 */
[----:B------:R-:W-:Y:S01]  /*0320*/  LOP3.LUT R7, R7, 0xffffff80, RZ, 0xc0, !PT ;  /* 0xffffff8007077812 */ /* 0x000fe200078ec0ff */
[----:B------:R-:W-:Y:S01]  /*0330*/  NOP ;  /* 0x0000000000007918 */ /* 0x000fe20000000000 */
[----:B------:R-:W-:Y:S01]  /*0340*/  LEA.HI R8, R8, R3, RZ, 0x2 ;  /* 0x0000000308087211 */ /* 0x000fe200078f10ff */
[----:B------:R-:W2:Y:S01]  /*0350*/  LDC R10, c[0x0][0x144] ;  /* 0x00005100ff0a7b82 */ /* 0x000ea20000000800 */
[----:B------:R-:W-:Y:S01]  /*0360*/  NOP ;  /* 0x0000000000007918 */ /* 0x000fe20000000000 */
[----:B------:R-:W-:Y:S01]  /*0370*/  IMAD.IADD R6, R18, 0x1, -R7 ;  /* 0x0000000112067824 */ /* 0x000fe200078e0a07 */
[----:B------:R-:W-:Y:S01]  /*0380*/  LOP3.LUT R8, R8, 0x3ffffffc, RZ, 0xc0, !PT ;  /* 0x3ffffffc08087812 */ /* 0x000fe200078ec0ff */
[----:B------:R-:W-:Y:S01]  /*0390*/  IMAD.MOV.U32 R22, RZ, RZ, 0x1 ;  /* 0x00000001ff167424 */ /* 0x000fe200078e00ff */
[----:B------:R-:W-:-:S02]  /*03a0*/  ISETP.NE.AND P3, PT, R5, RZ, PT ;  /* 0x000000ff0500720c */ /* 0x000fc40003f65270 */
[----:B------:R-:W-:Y:S01]  /*03b0*/  SHF.R.S32.HI R7, RZ, 0x1f, R6 ;  /* 0x0000001fff077819 */ /* 0x000fe20000011406 */
[----:B------:R-:W-:Y:S01]  /*03c0*/  IMAD.IADD R8, R3, 0x1, -R8 ;  /* 0x0000000103087824 */ /* 0x000fe200078e0a08 */
[----:B------:R-:W3:Y:S02]  /*03d0*/  LDC R13, c[0x0][0x140] ;  /* 0x00005000ff0d7b82 */ /* 0x000ee40000000800 */
[----:B------:R-:W-:Y:S02]  /*03e0*/  LEA.HI R7, R7, R6, RZ, 0x3 ;  /* 0x0000000607077211 */ /* 0x000fe400078f18ff */
[----:B-----5:R-:W-:Y:S02]  /*03f0*/  ISETP.NE.OR P0, PT, R0, RZ, !P0 ;  /* 0x000000ff0000720c */ /* 0x020fe40004705670 */
[--C-:B------:R-:W-:Y:S02]  /*0400*/  SHF.R.S32.HI R0, RZ, 0x3, R7.reuse ;  /* 0x00000003ff007819 */ /* 0x100fe40000011407 */
[----:B------:R-:W-:-:S02]  /*0410*/  SHF.R.S32.HI R7, RZ, 0x1f, R7 ;  /* 0x0000001fff077819 */ /* 0x000fc40000011407 */
[----:B0-----:R-:W-:Y:S02]  /*0420*/  I2FP.F32.U32 R9, UR8 ;  /* 0x0000000800097c45 */ /* 0x001fe40008201000 */
[----:B------:R-:W-:-:S03]  /*0430*/  LEA.HI R7, R7, R0, RZ, 0x2 ;  /* 0x0000000007077211 */ /* 0x000fc600078f10ff */
[----:B------:R-:W-:Y:S01]  /*0440*/  FMUL R9, R9, UR4 ;  /* 0x0000000409097c20 */ /* 0x000fe20008400000 */
[----:B------:R-:W-:Y:S01]  /*0450*/  LOP3.LUT R7, R7, 0xfffffffc, RZ, 0xc0, !PT ;  /* 0xfffffffc07077812 */ /* 0x000fe200078ec0ff */
[----:B------:R-:W-:Y:S01]  /*0460*/  VOTEU.ALL UP0, P0 ;  /* 0x00000000003f7886 */ /* 0x000fe20000000000 */
[----:B-1----:R-:W-:Y:S01]  /*0470*/  I2FP.F32.U32 R3, R4 ;  /* 0x0000000400037245 */ /* 0x002fe20000201000 */
[----:B------:R-:W-:Y:S01]  /*0480*/  ULDC UR4, c[0x0][0x154] ;  /* 0x0000550000047ab9 */ /* 0x000fe20000000800 */
[----:B------:R-:W-:Y:S01]  /*0490*/  VOTEU.ALL UP1, P0 ;  /* 0x00000000003f7886 */ /* 0x000fe20000020000 */
[----:B------:R-:W0:Y:S01]  /*04a0*/  F2I.U32.TRUNC.NTZ R9, R9 ;  /* 0x0000000900097305 */ /* 0x000e22000020f000 */
[----:B------:R-:W-:Y:S01]  /*04b0*/  IMAD.IADD R7, R0, 0x1, -R7 ;  /* 0x0000000100077824 */ /* 0x000fe200078e0a07 */
[----:B------:R-:W1:Y:S01]  /*04c0*/  @!UP0 S2UR UR7, SR_CgaCtaId ;  /* 0x00000000000789c3 */ /* 0x000e620000008800 */
[----:B------:R-:W-:Y:S01]  /*04d0*/  FMUL R12, R3, UR4 ;  /* 0x00000004030c7c20 */ /* 0x000fe20008400000 */
[----:B------:R-:W-:Y:S01]  /*04e0*/  UMOV UR4, 0x20 ;  /* 0x0000002000047882 */ /* 0x000fe20000000000 */
[----:B------:R-:W-:Y:S01]  /*04f0*/  IMAD R8, R8, 0x4, R7 ;  /* 0x0000000408087824 */ /* 0x000fe200078e0207 */
[----:B------:R-:W-:Y:S01]  /*0500*/  @!UP0 UMOV UR6, 0x400 ;  /* 0x0000040000068882 */ /* 0x000fe20000000000 */
[----:B------:R-:W-:-:S04]  /*0510*/  @!UP0 UIADD3 UR4, -UR4, 0x100000, URZ ;  /* 0x0010000004048890 */ /* 0x000fc8000fffe13f */
[----:B------:R-:W-:Y:S02]  /*0520*/  @!UP0 USHF.L.U32 UR5, UR4, 0xb, URZ ;  /* 0x0000000b04058899 */ /* 0x000fe4000800063f */
[----:B------:R-:W-:Y:S01]  /*0530*/  @!UP0 USHF.L.U32 UR4, UR4, 0x1, URZ ;  /* 0x0000000104048899 */ /* 0x000fe2000800063f */
[----:B---3--:R-:W-:Y:S01]  /*0540*/  ISETP.EQ.U32.AND P2, PT, R13, 0x1, PT ;  /* 0x000000010d00780c */ /* 0x008fe20003f42070 */
[----:B------:R-:W3:Y:S01]  /*0550*/  F2I.U32.TRUNC.NTZ R12, R12 ;  /* 0x0000000c000c7305 */ /* 0x000ee2000020f000 */
[----:B------:R-:W-:Y:S01]  /*0560*/  LEA.HI R0, R8, R8, RZ, 0x1 ;  /* 0x0000000808007211 */ /* 0x000fe200078f08ff */
[----:B------:R-:W5:Y:S03]  /*0570*/  LDC R7, c[0x0][0x148] ;  /* 0x00005200ff077b82 */ /* 0x000f660000000800 */
[----:B------:R-:W-:Y:S01]  /*0580*/  LOP3.LUT R11, R0, 0xfffffffe, RZ, 0xc0, !PT ;  /* 0xfffffffe000b7812 */ /* 0x000fe200078ec0ff */
[----:B0-----:R-:W-:Y:S01]  /*0590*/  IMAD.MOV R15, RZ, RZ, -R9 ;  /* 0x000000ffff0f7224 */ /* 0x001fe200078e0a09 */
[----:B------:R-:W-:-:S03]  /*05a0*/  SHF.R.S32.HI R9, RZ, 0x1f, R2 ;  /* 0x0000001fff097819 */ /* 0x000fc60000011402 */
[----:B--2---:R-:W-:Y:S01]  /*05b0*/  IMAD R3, R10, R15, UR8 ;  /* 0x000000080a037e24 */ /* 0x004fe2000f8e020f */
[----:B------:R-:W-:Y:S01]  /*05c0*/  LEA.HI R9, R9, R2, RZ, 0x2 ;  /* 0x0000000209097211 */ /* 0x000fe200078f10ff */
[C---:B------:R-:W-:Y:S02]  /*05d0*/  IMAD.IADD R0, R8.reuse, 0x1, -R11 ;  /* 0x0000000108007824 */ /* 0x040fe400078e0a0b */
[----:B------:R-:W-:Y:S01]  /*05e0*/  IMAD.SHL.U32 R11, R8, 0x4, RZ ;  /* 0x00000004080b7824 */ /* 0x000fe200078e00ff */
[----:B------:R-:W-:Y:S01]  /*05f0*/  LOP3.LUT R9, R9, 0xfffffffc, RZ, 0xc0, !PT ;  /* 0xfffffffc09097812 */ /* 0x000fe200078ec0ff */
[----:B---3--:R-:W-:Y:S01]  /*0600*/  IMAD.MOV R21, RZ, RZ, -R12 ;  /* 0x000000ffff157224 */ /* 0x008fe200078e0a0c */
[----:B------:R-:W-:Y:S01]  /*0610*/  ISETP.NE.AND P4, PT, R0, R3, PT ;  /* 0x000000030000720c */ /* 0x000fe20003f85270 */
[----:B-1----:R-:W-:Y:S01]  /*0620*/  @!UP0 ULEA UR6, UR7, UR6, 0x18 ;  /* 0x0000000607068291 */ /* 0x002fe2000f8ec03f */
[----:B------:R-:W-:Y:S01]  /*0630*/  LOP3.LUT R152, R8, 0xc, R11, 0x78, !PT ;  /* 0x0000000c08987812 */ /* 0x000fe200078e780b */
[----:B------:R-:W-:Y:S01]  /*0640*/  IMAD.IADD R0, R2, 0x1, -R9 ;  /* 0x0000000102007824 */ /* 0x000fe200078e0a09 */
[----:B------:R-:W-:Y:S01]  /*0650*/  VOTEU.ALL UP0, P0 ;  /* 0x00000000003f7886 */ /* 0x000fe20000000000 */
[----:B------:R-:W-:Y:S01]  /*0660*/  LOP3.LUT P0, RZ, R6, 0x7, RZ, 0xc0, !PT ;  /* 0x0000000706ff7812 */ /* 0x000fe2000780c0ff */
[----:B------:R-:W-:-:S02]  /*0670*/  VIADD R6, R5, 0xffffffff ;  /* 0xffffffff05067836 */ /* 0x000fc40000000000 */
[----:B------:R-:W-:Y:S01]  /*0680*/  ISETP.NE.AND P1, PT, R0, 0x3, PT ;  /* 0x000000030000780c */ /* 0x000fe20003f25270 */
[----:B-----5:R-:W-:Y:S01]  /*0690*/  IMAD R9, R7, R21, R4 ;  /* 0x0000001507097224 */ /* 0x020fe200078e0204 */
[----:B------:R-:W-:Y:S02]  /*06a0*/  ISETP.LT.U32.AND P0, PT, R152, 0x4, !P0 ;  /* 0x000000049800780c */ /* 0x000fe40004701070 */
[----:B------:R-:W-:Y:S01]  /*06b0*/  ISETP.EQ.OR P1, PT, R0, RZ, !P1 ;  /* 0x000000ff0000720c */ /* 0x000fe20004f22670 */
[----:B------:R-:W0:Y:S02]  /*06c0*/  FENCE.VIEW.ASYNC.S ;  /* 0x00000000000073c6 */ /* 0x000e240000000000 */
[----:B0-----:R0:W1:Y:S01]  /*06d0*/  @!UP0 SYNCS.EXCH.64 URZ, [UR6+0x40], UR4 ;  /* 0x00004004063f85b2 */ /* 0x0010620008000100 */
[----:B------:R-:W-:Y:S02]  /*06e0*/  @P4 LEA.HI R2, R152, R152, RZ, 0x1 ;  /* 0x0000009898024211 */ /* 0x000fe400078f08ff */
[----:B------:R-:W-:-:S02]  /*06f0*/  ISETP.EQ.AND P1, PT, R5, RZ, P1 ;  /* 0x000000ff0500720c */ /* 0x000fc40000f22270 */
[----:B------:R-:W-:Y:S02]  /*0700*/  @P4 SHF.R.S32.HI R2, RZ, 0x1, R2 ;  /* 0x00000001ff024819 */ /* 0x000fe40000011402 */
[----:B------:R-:W-:Y:S02]  /*0710*/  ISETP.GE.U32.AND P6, PT, R6, 0x2, PT ;  /* 0x000000020600780c */ /* 0x000fe40003fc6070 */
[----:B------:R-:W-:Y:S02]  /*0720*/  @P4 ISETP.NE.AND P5, PT, R2, R9, PT ;  /* 0x000000090200420c */ /* 0x000fe40003fa5270 */
[----:B------:R-:W-:Y:S02]  /*0730*/  SEL R9, RZ, 0x1, !P0 ;  /* 0x00000001ff097807 */ /* 0x000fe40004000000 */
[----:B------:R-:W-:Y:S02]  /*0740*/  @P4 SEL R22, RZ, 0x1, P5 ;  /* 0x00000001ff164807 */ /* 0x000fe40002800000 */
[----:B------:R-:W-:Y:S01]  /*0750*/  SEL R19, RZ, 0x1, !P1 ;  /* 0x00000001ff137807 */ /* 0x000fe20004800000 */
[----:B------:R0:W2:Y:S01]  /*0760*/  @!UP1 SYNCS.EXCH.64 URZ, [UR6+0x48], UR4 ;  /* 0x00004804063f95b2 */ /* 0x0000a20008000100 */
[----:B------:R-:W-:Y:S01]  /*0770*/  LOP3.LUT R22, R22, R9, RZ, 0xc0, !PT ;  /* 0x0000000916167212 */ /* 0x000fe200078ec0ff */
[----:B------:R-:W-:Y:S01]  /*0780*/  NOP ;  /* 0x0000000000007918 */ /* 0x000fe20000000000 */
[----:B------:R-:W-:Y:S01]  /*0790*/  SEL R19, R19, 0x2, P6 ;  /* 0x0000000213137807 */ /* 0x000fe20003000000 */
[----:B------:R-:W-:Y:S06]  /*07a0*/  @!P2 BRA `(.L_x_3) ;  /* 0x000000000008a947 */ /* 0x000fec0003800000 */
[----:B-12-4-:R-:W-:Y:S01]  /*07b0*/  UCGABAR_ARV ;  /* 0x00000000000079c7 */ /* 0x016fe20008000000 */
[----:B------:R-:W-:Y:S05]  /*07c0*/  BRA `(.L_x_4) ;  /* 0x0000000000047947 */ /* 0x000fea0003800000 */
.L_x_3:
[----:B-12-4-:R-:W-:Y:S01]  /*07d0*/  NOP ;  /* 0x0000000000007918 */ /* 0x016fe20000000000 */
.L_x_4:
[----:B------:R-:W1:Y:S01]  /*07e0*/  LDC R2, c[0x0][0x65c] ;  /* 0x00019700ff027b82 */ /* 0x000e620000000800 */
[----:B------:R-:W-:Y:S02]  /*07f0*/  IMAD.U32 R8, RZ, RZ, UR8 ;  /* 0x00000008ff087e24 */ /* 0x000fe4000f8e00ff */
[----:B------:R-:W-:Y:S01]  /*0800*/  IMAD.MOV.U32 R9, RZ, RZ, RZ ;  /* 0x000000ffff097224 */ /* 0x000fe200078e00ff */
[----:B-1----:R-:W-:-:S04]  /*0810*/  ISETP.NE.AND P1, PT, R2, 0x1, PT ;  /* 0x000000010200780c */ /* 0x002fc80003f25270 */
[----:B------:R-:W-:-:S09]  /*0820*/  P2R R5, PR, RZ, 0x2 ;  /* 0x00000002ff057803 */ /* 0x000fd20000000000 */
[----:B------:R-:W1:Y:S01]  /*0830*/  @P1 LDC R17, c[0x0][0x10] ;  /* 0x00000400ff111b82 */ /* 0x000e620000000800 */
[----:B------:R-:W-:Y:S02]  /*0840*/  @P1 IMAD.MOV.U32 R5, RZ, RZ, RZ ;  /* 0x000000ffff051224 */ /* 0x000fe400078e00ff */
[----:B------:R-:W-:-:S05]  /*0850*/  @P1 IMAD.MOV.U32 R13, RZ, RZ, RZ ;  /* 0x000000ffff0d1224 */ /* 0x000fca00078e00ff */
[----:B------:R-:W2:Y:S01]  /*0860*/  @!P1 LDC R11, c[0x0][0xc] ;  /* 0x00000300ff0b9b82 */ /* 0x000ea20000000800 */
[----:B-1----:R-:W-:-:S04]  /*0870*/  @P1 IMAD.WIDE.U32 R16, R17, UR8, R4 ;  /* 0x0000000811101c25 */ /* 0x002fc8000f8e0004 */
[----:B------:R-:W-:Y:S02]  /*0880*/  @P1 IMAD.IADD R17, R17, 0x1, R13 ;  /* 0x0000000111111824 */ /* 0x000fe400078e020d */
[----:B--2---:R-:W-:-:S04]  /*0890*/  @!P1 IMAD.WIDE.U32 R8, R4, R11, R8 ;  /* 0x0000000b04089225 */ /* 0x004fc800078e0008 */
[----:B------:R-:W-:Y:S02]  /*08a0*/  @!P1 IMAD.MOV.U32 R16, RZ, RZ, R8 ;  /* 0x000000ffff109224 */ /* 0x000fe400078e0008 */
[----:B------:R-:W-:Y:S01]  /*08b0*/  @!P1 IMAD.MOV.U32 R17, RZ, RZ, R9 ;  /* 0x000000ffff119224 */ /* 0x000fe200078e0009 */
[----:B------:R-:W-:Y:S06]  /*08c0*/  @!P2 BRA `(.L_x_5) ;  /* 0x00000000000ca947 */ /* 0x000fec0003800000 */
[----:B------:R-:W-:Y:S01]  /*08d0*/  UCGABAR_WAIT ;  /* 0x0000000000007dc7 */ /* 0x000fe20008000000 */
[----:B------:R-:W-:Y:S01]  /*08e0*/  CCTL.IVALL ;  /* 0x00000000ff00798f */ /* 0x000fe20002000000 */
[----:B------:R-:W-:Y:S05]  /*08f0*/  BRA `(.L_x_6) ;  /* 0x0000000000047947 */ /* 0x000fea0003800000 */
.L_x_5:
[----:B------:R-:W-:Y:S06]  /*0900*/  BAR.SYNC.DEFER_BLOCKING 0x0 ;  /* 0x0000000000007b1d */ /* 0x000fec0000010000 */
.L_x_6:
[----:B------:R-:W-:Y:S05]  /*0910*/  @!P3 BRA `(.L_x_7) ;  /* 0x000000980070b947 */ /* 0x000fea0003800000 */
[----:B------:R-:W-:-:S13]  /*0920*/  ISETP.GT.U32.AND P0, PT, R6, 0x1, PT ;  /* 0x000000010600780c */ /* 0x000fda0003f04070 */
[----:B0-----:R-:W-:Y:S05]  /*0930*/  @P0 EXIT ;  /* 0x000000000000094d */ /* 0x001fea0003800000 */
[----:B------:R-:W-:Y:S01]  /*0940*/  ULDC.64 UR4, c[0x0][0x650] ;  /* 0x0001940000047ab9 */ /* 0x000fe20000000a00 */
[----:B------:R-:W-:Y:S01]  /*0950*/  PRMT R0, RZ, 0x7610, R0 ;  /* 0x00007610ff007816 */ /* 0x000fe20000000000 */
[----:B------:R-:W-:Y:S01]  /*0960*/  IMAD.MOV.U32 R154, RZ, RZ, -0x1 ;  /* 0xffffffffff9a7424 */ /* 0x000fe200078e00ff */
[----:B------:R-:W-:Y:S01]  /*0970*/  ISETP.GE.U32.AND P0, PT, R16, UR4, PT ;  /* 0x0000000410007c0c */ /* 0x000fe2000bf06070 */
[----:B------:R-:W-:Y:S02]  /*0980*/  IMAD.MOV.U32 R153, RZ, RZ, -0x1 ;  /* 0xffffffffff997424 */ /* 0x000fe400078e00ff */
[----:B------:R-:W-:Y:S01]  /*0990*/  IMAD.MOV.U32 R23, RZ, RZ, -0x1 ;  /* 0xffffffffff177424 */ /* 0x000fe200078e00ff */
[----:B------:R-:W-:-:S13]  /*09a0*/  ISETP.GE.U32.AND.EX P0, PT, R17, UR5, PT, P0 ;  /* 0x0000000511007c0c */ /* 0x000fda000bf06100 */
[----:B------:R-:W-:Y:S05]  /*09b0*/  @P0 BRA `(.L_x_8) ;  /* 0x00000004002c0947 */ /* 0x000fea0003800000 */
[----:B------:R-:W0:Y:S01]  /*09c0*/  LDC.64 R24, c[0x0][0x628] ;  /* 0x00018a00ff187b82 */ /* 0x000e220000000a00 */
[----:B------:R-:W-:Y:S02]  /*09d0*/  IMAD.MOV.U32 R8, RZ, RZ, R16 ;  /* 0x000000ffff087224 */ /* 0x000fe400078e0010 */
[----:B------:R-:W-:-:S05]  /*09e0*/  IMAD.MOV.U32 R9, RZ, RZ, R17 ;  /* 0x000000ffff097224 */ /* 0x000fca00078e0011 */
[----:B------:R-:W1:Y:S08]  /*09f0*/  LDC R0, c[0x0][0x630] ;  /* 0x00018c00ff007b82 */ /* 0x000e700000000800 */
[----:B------:R-:W2:Y:S01]  /*0a00*/  LDC.64 R26, c[0x0][0x620] ;  /* 0x00018800ff1a7b82 */ /* 0x000ea20000000a00 */
[----:B0-----:R-:W-:-:S04]  /*0a10*/  ISETP.NE.U32.AND P0, PT, R24, RZ, PT ;  /* 0x000000ff1800720c */ /* 0x001fc80003f05070 */
[----:B------:R-:W-:-:S13]  /*0a20*/  ISETP.NE.AND.EX P0, PT, R25, RZ, PT, P0 ;  /* 0x000000ff1900720c */ /* 0x000fda0003f05300 */
[----:B-12---:R-:W-:Y:S05]  /*0a30*/  @!P0 BRA `(.L_x_9) ;  /* 0x0000000000288947 */ /* 0x006fea0003800000 */
[----:B------:R-:W0:Y:S02]  /*0a40*/  LDC R13, c[0x0][0x634] ;  /* 0x00018d00ff0d7b82 */ /* 0x000e240000000800 */
[----:B0-----:R-:W-:-:S05]  /*0a50*/  IADD3 R13, P0, R16, R13, RZ ;  /* 0x0000000d100d7210 */ /* 0x001fca0007f1e0ff */
[----:B------:R-:W-:-:S04]  /*0a60*/  IMAD.X R15, RZ, RZ, R17, P0 ;  /* 0x000000ffff0f7224 */ /* 0x000fc800000e0611 */
[----:B------:R-:W-:-:S04]  /*0a70*/  IMAD.WIDE.U32 R8, R15, R24, RZ ;  /* 0x000000180f087225 */ /* 0x000fc800078e00ff */
[----:B------:R-:W-:-:S04]  /*0a80*/  IMAD.WIDE.U32 R10, P0, R13, R25, R8 ;  /* 0x000000190d0a7225 */ /* 0x000fc80007800008 */
[----:B------:R-:W-:-:S04]  /*0a90*/  IMAD.WIDE.U32 R8, R13, R24, RZ ;  /* 0x000000180d087225 */ /* 0x000fc800078e00ff */
[----:B------:R-:W-:Y:S01]  /*0aa0*/  IMAD.X R13, RZ, RZ, RZ, P0 ;  /* 0x000000ffff0d7224 */ /* 0x000fe200000e06ff */
[----:B------:R-:W-:Y:S01]  /*0ab0*/  IADD3 RZ, P0, R9, R10, RZ ;  /* 0x0000000a09ff7210 */ /* 0x000fe20007f1e0ff */
[----:B------:R-:W-:-:S04]  /*0ac0*/  IMAD.MOV.U32 R12, RZ, RZ, R11 ;  /* 0x000000ffff0c7224 */ /* 0x000fc800078e000b */
[----:B------:R-:W-:-:S08]  /*0ad0*/  IMAD.WIDE.U32.X R8, R15, R25, R12, P0 ;  /* 0x000000190f087225 */ /* 0x000fd000000e040c */
.L_x_9:
[----:B------:R-:W0:Y:S01]  /*0ae0*/  LDC.64 R24, c[0x0][0x640] ;  /* 0x00019000ff187b82 */ /* 0x000e220000000a00 */
[-CC-:B------:R-:W-:Y:S01]  /*0af0*/  SHF.R.U64 R28, R8, R0.reuse, R9.reuse ;  /* 0x00000000081c7219 */ /* 0x180fe20000001209 */
[----:B------:R-:W-:Y:S01]  /*0b00*/  IMAD R30, R7, R21, R4 ;  /* 0x00000015071e7224 */ /* 0x000fe200078e0204 */
[----:B------:R-:W-:Y:S01]  /*0b10*/  SHF.R.U32.HI R0, RZ, R0, R9 ;  /* 0x00000000ff007219 */ /* 0x000fe20000011609 */
[----:B------:R-:W-:Y:S01]  /*0b20*/  IMAD.MOV.U32 R21, RZ, RZ, 0x1 ;  /* 0x00000001ff157424 */ /* 0x000fe200078e00ff */
[----:B------:R-:W-:-:S03]  /*0b30*/  IADD3 R5, P0, RZ, -R28, RZ ;  /* 0x8000001cff057210 */ /* 0x000fc60007f1e0ff */
[----:B------:R-:W1:Y:S02]  /*0b40*/  LDC R6, c[0x0][0x618] ;  /* 0x00018600ff067b82 */ /* 0x000e640000000800 */
[----:B------:R-:W-:-:S04]  /*0b50*/  IMAD.X R9, RZ, RZ, ~R0, P0 ;  /* 0x000000ffff097224 */ /* 0x000fc800000e0e00 */
[-C--:B------:R-:W-:Y:S02]  /*0b60*/  IMAD R0, R9, R26.reuse, RZ ;  /* 0x0000001a09007224 */ /* 0x080fe400078e02ff */
[----:B------:R-:W2:Y:S01]  /*0b70*/  LDC R11, c[0x0][0x608] ;  /* 0x00018200ff0b7b82 */ /* 0x000ea20000000800 */
[----:B------:R-:W-:-:S04]  /*0b80*/  IMAD.WIDE.U32 R8, R5, R26, R16 ;  /* 0x0000001a05087225 */ /* 0x000fc800078e0010 */
[----:B------:R-:W-:-:S03]  /*0b90*/  IMAD R5, R5, R27, R0 ;  /* 0x0000001b05057224 */ /* 0x000fc600078e0200 */
[----:B------:R-:W3:Y:S01]  /*0ba0*/  LDC R12, c[0x0][0x658] ;  /* 0x00019600ff0c7b82 */ /* 0x000ee20000000800 */
[----:B0-----:R-:W-:Y:S01]  /*0bb0*/  ISETP.NE.U32.AND P0, PT, R24, RZ, PT ;  /* 0x000000ff1800720c */ /* 0x001fe20003f05070 */
[----:B------:R-:W-:Y:S02]  /*0bc0*/  IMAD.IADD R5, R9, 0x1, R5 ;  /* 0x0000000109057824 */ /* 0x000fe400078e0205 */
[----:B------:R-:W-:Y:S01]  /*0bd0*/  IMAD.MOV.U32 R9, RZ, RZ, -0x1 ;  /* 0xffffffffff097424 */ /* 0x000fe200078e00ff */
[----:B------:R-:W-:-:S03]  /*0be0*/  ISETP.NE.AND.EX P0, PT, R25, RZ, PT, P0 ;  /* 0x000000ff1900720c */ /* 0x000fc60003f05300 */
[----:B------:R-:W0:Y:S01]  /*0bf0*/  LDC R15, c[0x0][0x600] ;  /* 0x00018000ff0f7b82 */ /* 0x000e220000000800 */
[-CC-:B-1----:R-:W-:Y:S02]  /*0c00*/  SHF.R.U64 R13, R8, R6.reuse, R5.reuse ;  /* 0x00000006080d7219 */ /* 0x182fe40000001205 */
[----:B------:R-:W-:-:S05]  /*0c10*/  SHF.R.U32.HI R0, RZ, R6, R5 ;  /* 0x00000006ff007219 */ /* 0x000fca0000011605 */
[----:B------:R-:W1:Y:S01]  /*0c20*/  LDC R14, c[0x0][0x648] ;  /* 0x00019200ff0e7b82 */ /* 0x000e620000000800 */
[-CC-:B--2---:R-:W-:Y:S02]  /*0c30*/  SHF.R.U64 R27, R13, R11.reuse, R0.reuse ;  /* 0x0000000b0d1b7219 */ /* 0x184fe40000001200 */
[----:B------:R-:W-:-:S05]  /*0c40*/  SHF.R.U32.HI R5, RZ, R11, R0 ;  /* 0x0000000bff057219 */ /* 0x000fca0000011600 */
[----:B------:R-:W2:Y:S01]  /*0c50*/  LDC R20, c[0x0][0x638] ;  /* 0x00018e00ff147b82 */ /* 0x000ea20000000800 */
[-CC-:B---3--:R-:W-:Y:S02]  /*0c60*/  SHF.R.U64 R26, R27, R12.reuse, R5.reuse ;  /* 0x0000000c1b1a7219 */ /* 0x188fe40000001205 */
[-C--:B------:R-:W-:Y:S02]  /*0c70*/  SHF.L.U32 R0, R9, R12.reuse, RZ ;  /* 0x0000000c09007219 */ /* 0x080fe400000006ff */
[----:B------:R-:W-:Y:S01]  /*0c80*/  SHF.R.U32.HI R5, RZ, R12, R5 ;  /* 0x0000000cff057219 */ /* 0x000fe20000011605 */
[----:B------:R-:W-:Y:S01]  /*0c90*/  IMAD.MOV.U32 R4, RZ, RZ, R26 ;  /* 0x000000ffff047224 */ /* 0x000fe200078e001a */
[----:B------:R-:W-:Y:S01]  /*0ca0*/  LOP3.LUT R10, RZ, R0, RZ, 0x33, !PT ;  /* 0x00000000ff0a7212 */ /* 0x000fe200078e33ff */
[----:B------:R-:W3:Y:S01]  /*0cb0*/  LDC R23, c[0x0][0x610] ;  /* 0x00018400ff177b82 */ /* 0x000ee20000000800 */
[----:B------:R-:W-:Y:S05]  /*0cc0*/  @!P0 BRA `(.L_x_10) ;  /* 0x0000000000288947 */ /* 0x000fea0003800000 */
[----:B------:R-:W4:Y:S02]  /*0cd0*/  LDC R9, c[0x0][0x64c] ;  /* 0x00019300ff097b82 */ /* 0x000f240000000800 */
[----:B----4-:R-:W-:-:S05]  /*0ce0*/  IADD3 R9, P0, R26, R9, RZ ;  /* 0x000000091a097210 */ /* 0x010fca0007f1e0ff */
        /* <DEDUP_REMOVED lines=8> */
.L_x_10:
[----:B-1----:R-:W-:Y:S01]  /*0d70*/  SHF.R.U64 R4, R4, R14, R5 ;  /* 0x0000000e04047219 */ /* 0x002fe20000001205 */
[----:B0-----:R-:W-:Y:S01]  /*0d80*/  VIADD R6, R15, 0xffffffff ;  /* 0xffffffff0f067836 */ /* 0x001fe20000000000 */
[----:B------:R-:W-:Y:S02]  /*0d90*/  SHF.L.U32 R0, R21, R12, RZ ;  /* 0x0000000c15007219 */ /* 0x000fe400000006ff */
[----:B------:R-:W-:Y:S01]  /*0da0*/  LOP3.LUT R5, R27, R10, RZ, 0xc0, !PT ;  /* 0x0000000a1b057212 */ /* 0x000fe200078ec0ff */
[----:B------:R-:W-:Y:S01]  /*0db0*/  IMAD.MOV R7, RZ, RZ, -R4 ;  /* 0x000000ffff077224 */ /* 0x000fe200078e0a04 */
[----:B------:R-:W-:Y:S02]  /*0dc0*/  SEL R3, R3, R30, !P1 ;  /* 0x0000001e03037207 */ /* 0x000fe40004800000 */
[----:B------:R-:W-:Y:S01]  /*0dd0*/  LOP3.LUT R6, R13, R6, RZ, 0xc0, !PT ;  /* 0x000000060d067212 */ /* 0x000fe200078ec0ff */
[----:B------:R-:W-:Y:S02]  /*0de0*/  IMAD R4, R0, R4, R5 ;  /* 0x0000000400047224 */ /* 0x000fe400078e0205 */
[----:B--2---:R-:W-:-:S02]  /*0df0*/  IMAD R0, R7, R20, R26 ;  /* 0x0000001407007224 */ /* 0x004fc400078e021a */
[----:B---3--:R-:W-:Y:S02]  /*0e00*/  IMAD R3, R4, R23, R3 ;  /* 0x0000001704037224 */ /* 0x008fe400078e0203 */
[----:B------:R-:W-:Y:S02]  /*0e10*/  IMAD R154, R0, R15, R6 ;  /* 0x0000000f009a7224 */ /* 0x000fe400078e0206 */
[----:B------:R-:W-:Y:S02]  /*0e20*/  IMAD.MOV.U32 R4, RZ, RZ, 0x1 ;  /* 0x00000001ff047424 */ /* 0x000fe400078e00ff */
[----:B------:R-:W-:Y:S01]  /*0e30*/  IMAD.MOV.U32 R23, RZ, RZ, R28 ;  /* 0x000000ffff177224 */ /* 0x000fe200078e001c */
[----:B------:R-:W-:Y:S02]  /*0e40*/  SEL R153, R154, R3, !P1 ;  /* 0x000000039a997207 */ /* 0x000fe40004800000 */
[----:B------:R-:W-:Y:S02]  /*0e50*/  PRMT R0, R4, 0x7610, R0 ;  /* 0x0000761004007816 */ /* 0x000fe40000000000 */
[----:B------:R-:W-:-:S07]  /*0e60*/  SEL R154, R3, R154, !P1 ;  /* 0x0000009a039a7207 */ /* 0x000fce0004800000 */
.L_x_8:
[----:B------:R-:W-:-:S08]  /*0e70*/  NOP ;  /* 0x0000000000007918 */ /* 0x000fd00000000000 */
[----:B------:R-:W0:Y:S02]  /*0e80*/  USETMAXREG.TRY_ALLOC.CTAPOOL UP0, 0xe8 ;  /* 0x000000e8000079c8 */ /* 0x000e240008000600 */
[----:B0-----:R-:W-:-:S13]  /*0e90*/  PLOP3.LUT P0, PT, PT, PT, UP0, 0x80, 0x0 ;  /* 0x000000000000781c */ /* 0x001fda0003f0f008 */
[----:B------:R-:W-:Y:S05]  /*0ea0*/  @!P0 BRA `(.L_x_8) ;  /* 0xfffffffc00f08947 */ /* 0x000fea000383ffff */
[----:B------:R-:W-:Y:S01]  /*0eb0*/  ULDC.64 UR4, c[0x0][0x598] ;  /* 0x0001660000047ab9 */ /* 0x000fe20000000a00 */
[----:B------:R-:W-:Y:S01]  /*0ec0*/  ULDC.64 UR36, c[0x0][0x208] ;  /* 0x0000820000247ab9 */ /* 0x000fe20000000a00 */
[----:B------:R-:W-:-:S04]  /*0ed0*/  ISETP.NE.U32.AND P0, PT, RZ, UR4, PT ;  /* 0x00000004ff007c0c */ /* 0x000fc8000bf05070 */
[----:B------:R-:W-:-:S13]  /*0ee0*/  ISETP.NE.AND.EX P0, PT, RZ, UR5, PT, P0 ;  /* 0x00000005ff007c0c */ /* 0x000fda000bf05300 */
[----:B------:R-:W-:Y:S05]  /*0ef0*/  @!P0 BRA `(.L_x_11) ;  /* 0x00000000001c8947 */ /* 0x000fea0003800000 */
[----:B------:R-:W0:Y:S02]  /*0f00*/  LDC.64 R4, c[0x0][0x598] ;  /* 0x00016600ff047b82 */ /* 0x000e240000000a00 */
[----:B0-----:R-:W2:Y:S02]  /*0f10*/  LDG.E.64 R4, desc[UR36][R4.64] ;  /* 0x0000002404047981 */ /* 0x001ea4000c1e1b00 */
[----:B--2---:R-:W-:-:S04]  /*0f20*/  ISETP.NE.U32.AND P0, PT, R4, RZ, PT ;  /* 0x000000ff0400720c */ /* 0x004fc80003f05070 */
[----:B------:R-:W-:-:S13]  /*0f30*/  ISETP.NE.AND.EX P0, PT, R5, RZ, PT, P0 ;  /* 0x000000ff0500720c */ /* 0x000fda0003f05300 */
[----:B------:R-:W-:Y:S05]  /*0f40*/  @!P0 BRA `(.L_x_11) ;  /* 0x0000000000088947 */ /* 0x000fea0003800000 */
[----:B------:R0:W5:Y:S01]  /*0f50*/  LD.E R155, desc[UR36][R4.64] ;  /* 0x00000024049b7980 */ /* 0x000162000c101900 */
[----:B------:R-:W-:Y:S05]  /*0f60*/  BRA `(.L_x_12) ;  /* 0x0000000000247947 */ /* 0x000fea0003800000 */
.L_x_11:
[----:B------:R-:W-:Y:S02]  /*0f70*/  ULDC.64 UR4, c[0x0][0x588] ;  /* 0x0001620000047ab9 */ /* 0x000fe40000000a00 */
[----:B------:R-:W-:-:S04]  /*0f80*/  ISETP.NE.U32.AND P0, PT, RZ, UR4, PT ;  /* 0x00000004ff007c0c */ /* 0x000fc8000bf05070 */
[----:B------:R-:W-:-:S13]  /*0f90*/  ISETP.NE.AND.EX P0, PT, RZ, UR5, PT, P0 ;  /* 0x00000005ff007c0c */ /* 0x000fda000bf05300 */
[----:B------:R-:W-:Y:S05]  /*0fa0*/  @!P0 BRA `(.L_x_13) ;  /* 0x00000000000c8947 */ /* 0x000fea0003800000 */
[----:B------:R-:W0:Y:S02]  /*0fb0*/  LDC.64 R4, c[0x0][0x588] ;  /* 0x00016200ff047b82 */ /* 0x000e240000000a00 */
[----:B0-----:R1:W5:Y:S01]  /*0fc0*/  LDG.E R155, desc[UR36][R4.64] ;  /* 0x00000024049b7981 */ /* 0x001362000c1e1900 */
[----:B------:R-:W-:Y:S05]  /*0fd0*/  BRA `(.L_x_12) ;  /* 0x0000000000087947 */ /* 0x000fea0003800000 */
.L_x_13:
[----:B------:R-:W-:Y:S02]  /*0fe0*/  ULDC UR4, c[0x0][0x580] ;  /* 0x0001600000047ab9 */ /* 0x000fe40000000800 */
[----:B------:R-:W-:-:S07]  /*0ff0*/  IMAD.U32 R155, RZ, RZ, UR4 ;  /* 0x00000004ff9b7e24 */ /* 0x000fce000f8e00ff */
.L_x_12:
[----:B------:R-:W-:Y:S02]  /*1000*/  ULDC.64 UR4, c[0x0][0x5a0] ;  /* 0x0001680000047ab9 */ /* 0x000fe40000000a00 */
[----:B------:R-:W-:-:S04]  /*1010*/  ISETP.NE.U32.AND P0, PT, RZ, UR4, PT ;  /* 0x00000004ff007c0c */ /* 0x000fc8000bf05070 */
[----:B------:R-:W-:-:S13]  /*1020*/  ISETP.NE.AND.EX P0, PT, RZ, UR5, PT, P0 ;  /* 0x00000005ff007c0c */ /* 0x000fda000bf05300 */
[----:B------:R-:W-:Y:S05]  /*1030*/  @!P0 BRA `(.L_x_14) ;  /* 0x00000000001c8947 */ /* 0x000fea0003800000 */
[----:B01----:R-:W0:Y:S02]  /*1040*/  LDC.64 R4, c[0x0][0x5a0] ;  /* 0x00016800ff047b82 */ /* 0x003e240000000a00 */
[----:B0-----:R-:W2:Y:S02]  /*1050*/  LDG.E.64 R4, desc[UR36][R4.64] ;  /* 0x0000002404047981 */ /* 0x001ea4000c1e1b00 */
[----:B--2---:R-:W-:-:S04]  /*1060*/  ISETP.NE.U32.AND P0, PT, R4, RZ, PT ;  /* 0x000000ff0400720c */ /* 0x004fc80003f05070 */
[----:B------:R-:W-:-:S13]  /*1070*/  ISETP.NE.AND.EX P0, PT, R5, RZ, PT, P0 ;  /* 0x000000ff0500720c */ /* 0x000fda0003f05300 */
[----:B------:R-:W-:Y:S05]  /*1080*/  @!P0 BRA `(.L_x_14) ;  /* 0x0000000000088947 */ /* 0x000fea0003800000 */
[----:B------:R0:W5:Y:S01]  /*1090*/  LD.E R156, desc[UR36][R4.64] ;  /* 0x00000024049c7980 */ /* 0x000162000c101900 */
[----:B------:R-:W-:Y:S05]  /*10a0*/  BRA `(.L_x_15) ;  /* 0x0000000000247947 */ /* 0x000fea0003800000 */
.L_x_14:
[----:B------:R-:W-:Y:S02]  /*10b0*/  ULDC.64 UR4, c[0x0][0x590] ;  /* 0x0001640000047ab9 */ /* 0x000fe40000000a00 */
[----:B------:R-:W-:-:S04]  /*10c0*/  ISETP.NE.U32.AND P0, PT, RZ, UR4, PT ;  /* 0x00000004ff007c0c */ /* 0x000fc8000bf05070 */
[----:B------:R-:W-:-:S13]  /*10d0*/  ISETP.NE.AND.EX P0, PT, RZ, UR5, PT, P0 ;  /* 0x00000005ff007c0c */ /* 0x000fda000bf05300 */
[----:B------:R-:W-:Y:S05]  /*10e0*/  @!P0 BRA `(.L_x_16) ;  /* 0x00000000000c8947 */ /* 0x000fea0003800000 */
[----:B------:R-:W2:Y:S02]  /*10f0*/  LDC.64 R156, c[0x0][0x590] ;  /* 0x00016400ff9c7b82 */ /* 0x000ea40000000a00 */
[----:B--2---:R2:W5:Y:S01]  /*1100*/  LDG.E R156, desc[UR36][R156.64] ;  /* 0x000000249c9c7981 */ /* 0x004562000c1e1900 */
[----:B------:R-:W-:Y:S05]  /*1110*/  BRA `(.L_x_15) ;  /* 0x0000000000087947 */ /* 0x000fea0003800000 */
.L_x_16:
[----:B------:R-:W-:Y:S02]  /*1120*/  ULDC UR4, c[0x0][0x584] ;  /* 0x0001610000047ab9 */ /* 0x000fe40000000800 */
[----:B------:R-:W-:-:S07]  /*1130*/  IMAD.U32 R156, RZ, RZ, UR4 ;  /* 0x00000004ff9c7e24 */ /* 0x000fce000f8e00ff */
.L_x_15:
[----:B------:R-:W-:-:S13]  /*1140*/  LOP3.LUT P0, RZ, R0, 0xff, RZ, 0xc0, !PT ;  /* 0x000000ff00ff7812 */ /* 0x000fda000780c0ff */
[----:B------:R-:W-:Y:S05]  /*1150*/  @!P0 EXIT ;  /* 0x000000000000894d */ /* 0x000fea0003800000 */
[----:B------:R-:W-:Y:S01]  /*1160*/  ULDC UR4, c[0x0][0x28c] ;  /* 0x0000a30000047ab9 */ /* 0x000fe20000000800 */
[----:B--2---:R-:W-:Y:S01]  /*1170*/  LOP3.LUT R157, R19, 0x1, RZ, 0xfc, !PT ;  /* 0x00000001139d7812 */ /* 0x004fe200078efcff */
[----:B------:R-:W-:Y:S01]  /*1180*/  UIADD3 UR4, UR4, 0x3f, URZ ;  /* 0x0000003f04047890 */ /* 0x000fe2000fffe03f */
[----:B------:R-:W-:Y:S01]  /*1190*/  UMOV UR38, URZ ;  /* 0x0000003f00267c82 */ /* 0x000fe20008000000 */
[----:B------:R-:W-:Y:S02]  /*11a0*/  UMOV UR39, URZ ;  /* 0x0000003f00277c82 */ /* 0x000fe40008000000 */
[----:B------:R-:W-:-:S04]  /*11b0*/  USHF.R.S32.HI UR5, URZ, 0x1f, UR4 ;  /* 0x0000001f3f057899 */ /* 0x000fc80008011404 */
[----:B------:R-:W-:-:S04]  /*11c0*/  ULEA.HI UR5, UR5, UR4, URZ, 0x6 ;  /* 0x0000000405057291 */ /* 0x000fc8000f8f303f */
[----:B------:R-:W-:-:S12]  /*11d0*/  USHF.R.S32.HI UR40, URZ, 0x6, UR5 ;  /* 0x000000063f287899 */ /* 0x000fd80008011405 */
.L_x_292:
[----:B------:R-:W-:Y:S01]  /*11e0*/  LOP3.LUT R0, R18, 0x80, RZ, 0xc0, !PT ;  /* 0x0000008012007812 */ /* 0x000fe200078ec0ff */
[----:B--2---:R-:W2:Y:S01]  /*11f0*/  S2UR UR7, SR_CgaCtaId ;  /* 0x00000000000779c3 */ /* 0x004ea20000008800 */
[----:B------:R-:W-:Y:S02]  /*1200*/  UMOV UR6, 0x400 ;  /* 0x0000040000067882 */ /* 0x000fe40000000000 */
[----:B------:R-:W-:-:S06]  /*1210*/  SHF.R.U32.HI R0, RZ, 0x7, R0 ;  /* 0x00000007ff007819 */ /* 0x000fcc0000011600 */
[----:B---3--:R-:W3:Y:S01]  /*1220*/  SHFL.IDX PT, R0, R0, RZ, 0x1f ;  /* 0x00001fff00007589 */ /* 0x008ee200000e0000 */
[----:B--2---:R-:W-:Y:S01]  /*1230*/  ULEA UR6, UR7, UR6, 0x18 ;  /* 0x0000000607067291 */ /* 0x004fe2000f8ec03f */
[----:B---3--:R-:W-:-:S13]  /*1240*/  R2UR UR4, R0 ;  /* 0x00000000000472ca */ /* 0x008fda00000e0000 */
[----:B------:R-:W-:-:S04]  /*1250*/  ULEA.HI UR5, UR4, UR4, URZ, 0x1 ;  /* 0x0000000404057291 */ /* 0x000fc8000f8f083f */
[----:B------:R-:W-:-:S04]  /*1260*/  ULOP3.LUT UR5, UR5, 0x7fffe, URZ, 0xc0, !UPT ;  /* 0x0007fffe05057892 */ /* 0x000fc8000f8ec03f */
[----:B------:R-:W-:-:S03]  /*1270*/  UIADD3 UR5, UR4, -UR5, URZ ;  /* 0x8000000504057290 */ /* 0x000fc6000fffe03f */
[----:B------:R-:W-:Y:S01]  /*1280*/  ULDC UR4, c[0x0][0x28c] ;  /* 0x0000a30000047ab9 */ /* 0x000fe20000000800 */
[----:B------:R-:W-:Y:S01]  /*1290*/  ULEA UR5, UR5, UR6, 0xd ;  /* 0x0000000605057291 */ /* 0x000fe2000f8e683f */
[----:B------:R-:W-:-:S03]  /*12a0*/  ISETP.LT.AND P0, PT, RZ, UR4, PT ;  /* 0x00000004ff007c0c */ /* 0x000fc6000bf01270 */
[----:B------:R-:W-:-:S04]  /*12b0*/  UIADD3 UR5, UR5, 0x100, URZ ;  /* 0x0000010005057890 */ /* 0x000fc8000fffe03f */
[----:B------:R-:W-:-:S04]  /*12c0*/  USHF.R.U32.HI UR5, URZ, 0x4, UR5 ;  /* 0x000000043f057899 */ /* 0x000fc80008011605 */
[----:B------:R-:W-:Y:S02]  /*12d0*/  ULOP3.LUT UR41, UR5, 0x3fff, URZ, 0xc0, !UPT ;  /* 0x00003fff05297892 */ /* 0x000fe4000f8ec03f */
[----:B-1--45:R-:W-:Y:S10]  /*12e0*/  @P0 BRA `(.L_x_17) ;  /* 0x0000000000400947 */ /* 0x032ff40003800000 */
[----:B------:R-:W-:Y:S01]  /*12f0*/  MOV R0, 0x0 ;  /* 0x0000000000007802 */ /* 0x000fe20000000f00 */
[----:B------:R-:W-:Y:S01]  /*1300*/  ULDC.64 UR4, c[0x4][0x68] ;  /* 0x01001a0000047ab9 */ /* 0x000fe20000000a00 */
[----:B------:R-:W-:Y:S01]  /*1310*/  ULDC.64 UR6, c[0x4][0x8] ;  /* 0x0100020000067ab9 */ /* 0x000fe20000000a00 */
[----:B01----:R-:W-:Y:S01]  /*1320*/  IMAD.U32 R4, RZ, RZ, UR4 ;  /* 0x00000004ff047e24 */ /* 0x003fe2000f8e00ff */
[----:B------:R0:W1:Y:S01]  /*1330*/  LDC.64 R14, c[0x4][R0] ;  /* 0x01000000000e7b82 */ /* 0x0000620000000a00 */
[----:B------:R-:W-:Y:S01]  /*1340*/  IMAD.U32 R5, RZ, RZ, UR5 ;  /* 0x00000005ff057e24 */ /* 0x000fe2000f8e00ff */
[----:B------:R-:W-:Y:S01]  /*1350*/  ULDC.64 UR4, c[0x4][0x70] ;  /* 0x01001c0000047ab9 */ /* 0x000fe20000000a00 */
[----:B------:R-:W-:Y:S02]  /*1360*/  IMAD.U32 R10, RZ, RZ, UR6 ;  /* 0x00000006ff0a7e24 */ /* 0x000fe4000f8e00ff */
[----:B------:R-:W-:Y:S02]  /*1370*/  IMAD.U32 R6, RZ, RZ, UR4 ;  /* 0x00000004ff067e24 */ /* 0x000fe4000f8e00ff */
[----:B------:R-:W-:-:S02]  /*1380*/  IMAD.U32 R7, RZ, RZ, UR5 ;  /* 0x00000005ff077e24 */ /* 0x000fc4000f8e00ff */
[----:B------:R-:W-:Y:S02]  /*1390*/  IMAD.U32 R11, RZ, RZ, UR7 ;  /* 0x00000007ff0b7e24 */ /* 0x000fe4000f8e00ff */
[----:B------:R-:W-:Y:S02]  /*13a0*/  IMAD.MOV.U32 R8, RZ, RZ, 0x1e1 ;  /* 0x000001e1ff087424 */ /* 0x000fe400078e00ff */
[----:B------:R-:W-:Y:S02]  /*13b0*/  IMAD.MOV.U32 R12, RZ, RZ, 0x1 ;  /* 0x00000001ff0c7424 */ /* 0x000fe400078e00ff */
[----:B0-----:R-:W-:-:S07]  /*13c0*/  IMAD.MOV.U32 R13, RZ, RZ, RZ ;  /* 0x000000ffff0d7224 */ /* 0x001fce00078e00ff */
[----:B------:R-:W-:-:S07]  /*13d0*/  LEPC R20, `(.L_x_17) ;  /* 0x000000001014794e */ /* 0x000fce0000000000 */
[----:B-1---5:R-:W-:Y:S05]  /*13e0*/  CALL.ABS.NOINC R14 ;  /* 0x000000000e007343 */ /* 0x022fea0003c00000 */
.L_x_17:
[----:B------:R-:W-:-:S13]  /*13f0*/  ISETP.NE.AND P0, PT, R157, 0x3, PT ;  /* 0x000000039d00780c */ /* 0x000fda0003f05270 */
[----:B------:R-:W-:Y:S05]  /*1400*/  @!P0 BRA `(.L_x_18) ;  /* 0x0000000000048947 */ /* 0x000fea0003800000 */
[----:B------:R-:W-:Y:S01]  /*1410*/  BPT.TRAP 0x1 ;  /* 0x000000040000795c */ /* 0x000fe20000300000 */
.L_x_18:
[----:B------:R-:W2:Y:S01]  /*1420*/  S2UR UR5, SR_CgaCtaId ;  /* 0x00000000000579c3 */ /* 0x000ea20000008800 */
[----:B------:R-:W-:Y:S01]  /*1430*/  UMOV UR4, 0x400 ;  /* 0x0000040000047882 */ /* 0x000fe20000000000 */
[----:B------:R-:W-:Y:S02]  /*1440*/  IMAD.U32 R0, RZ, RZ, UR38 ;  /* 0x00000026ff007e24 */ /* 0x000fe4000f8e00ff */
[----:B------:R-:W-:-:S03]  /*1450*/  IMAD.U32 R3, RZ, RZ, UR39 ;  /* 0x00000027ff037e24 */ /* 0x000fc6000f8e00ff */
[----:B------:R-:W-:Y:S01]  /*1460*/  SHF.L.U32 R0, R0, 0x1f, RZ ;  /* 0x0000001f00007819 */ /* 0x000fe200000006ff */
[----:B--2---:R-:W-:-:S06]  /*1470*/  ULEA UR4, UR5, UR4, 0x18 ;  /* 0x0000000405047291 */ /* 0x004fcc000f8ec03f */
[----:B------:R-:W-:-:S04]  /*1480*/  IMAD.U32 R6, RZ, RZ, UR4 ;  /* 0x00000004ff067e24 */ /* 0x000fc8000f8e00ff */
[----:B------:R-:W-:-:S04]  /*1490*/  IMAD R3, R3, 0x8, R6 ;  /* 0x0000000803037824 */ /* 0x000fc800078e0206 */
[----:B------:R2:W3:Y:S01]  /*14a0*/  SYNCS.PHASECHK.TRANS64.TRYWAIT P1, [R3+URZ], R0 ;  /* 0x00000000030075a7 */ /* 0x0004e2000802017f */
[----:B------:R-:W-:Y:S05]  /*14b0*/  @!P0 BRA `(.L_x_19) ;  /* 0x0000000000048947 */ /* 0x000fea0003800000 */
[----:B------:R-:W-:Y:S01]  /*14c0*/  BPT.TRAP 0x1 ;  /* 0x000000040000795c */ /* 0x000fe20000300000 */
.L_x_19:
[----:B---3--:R-:W-:Y:S05]  /*14d0*/  @P1 BRA `(.L_x_20) ;  /* 0x0000000000081947 */ /* 0x008fea0003800000 */
[----:B------:R-:W3:Y:S02]  /*14e0*/  SYNCS.PHASECHK.TRANS64.TRYWAIT P1, [R3+URZ], R0 ;  /* 0x00000000030075a7 */ /* 0x000ee4000802017f */
[----:B---3--:R-:W-:Y:S05]  /*14f0*/  @!P1 BRA `(.L_x_21) ;  /* 0x000000a000f89947 */ /* 0x008fea0003800000 */
.L_x_20:
[----:B------:R-:W-:-:S04]  /*1500*/  UISETP.LT.AND UP0, UPT, UR40, 0x1, UPT ;  /* 0x000000012800788c */ /* 0x000fc8000bf01270 */
[----:B------:R-:W-:-:S06]  /*1510*/  USEL UR4, UR40, 0x1, UP0 ;  /* 0x0000000128047887 */ /* 0x000fcc0008000000 */
[----:B--23--:R-:W-:Y:S01]  /*1520*/  IMAD.U32 R0, RZ, RZ, UR4 ;  /* 0x00000004ff007e24 */ /* 0x00cfe2000f8e00ff */
[----:B------:R-:W-:Y:S05]  /*1530*/  WARPSYNC.ALL ;  /* 0x0000000000007948 */ /* 0x000fea0003800000 */
[----:B------:R-:W-:-:S04]  /*1540*/  IADD3 R0, -R0, UR40, RZ ;  /* 0x0000002800007c10 */ /* 0x000fc8000fffe1ff */
[----:B------:R-:W-:Y:S02]  /*1550*/  ISETP.GE.AND P1, PT, R0, 0x1, PT ;  /* 0x000000010000780c */ /* 0x000fe40003f26270 */
[----:B------:R-:W-:Y:S01]  /*1560*/  R2UR UR4, R6 ;  /* 0x00000000060472ca */ /* 0x000fe200000e0000 */
[----:B------:R-:W-:Y:S01]  /*1570*/  WARPGROUP.ARRIVE ;  /* 0x00000000000079c5 */ /* 0x000fe20000000000 */
[----:B------:R-:W-:Y:S01]  /*1580*/  UMOV UR9, 0x40000040 ;  /* 0x4000004000097882 */ /* 0x000fe20000000000 */
[----:B------:R-:W-:-:S10]  /*1590*/  UMOV UR11, 0x40000040 ;  /* 0x40000040000b7882 */ /* 0x000fd40000000000 */
[----:B------:R-:W-:-:S04]  /*15a0*/  UIADD3 UR4, UR4, 0xc100, URZ ;  /* 0x0000c10004047890 */ /* 0x000fc8000fffe03f */
[----:B------:R-:W-:-:S04]  /*15b0*/  USHF.R.U32.HI UR4, URZ, 0x4, UR4 ;  /* 0x000000043f047899 */ /* 0x000fc80008011604 */
[----:B------:R-:W-:Y:S02]  /*15c0*/  ULOP3.LUT UR5, UR4, 0x3fff, URZ, 0xc0, !UPT ;  /* 0x00003fff04057892 */ /* 0x000fe4000f8ec03f */
[----:B------:R-:W-:Y:S02]  /*15d0*/  ULOP3.LUT UR4, UR41, 0x10000, URZ, 0xfc, !UPT ;  /* 0x0001000029047892 */ /* 0x000fe4000f8efc3f */
[----:B------:R-:W-:Y:S02]  /*15e0*/  ULOP3.LUT UR5, UR5, 0x10000, URZ, 0xfc, !UPT ;  /* 0x0001000005057892 */ /* 0x000fe4000f8efc3f */
[----:B------:R-:W-:Y:S02]  /*15f0*/  ULEA UR6, UR39, UR4, 0xa ;  /* 0x0000000427067291 */ /* 0x000fe4000f8e503f */
[----:B------:R-:W-:-:S05]  /*1600*/  ULEA UR7, UR39, UR5, 0xb ;  /* 0x0000000527077291 */ /* 0x000fca000f8e583f */
[----:B------:R-:W-:Y:S02]  /*1610*/  UMOV UR8, UR6 ;  /* 0x0000000600087c82 */ /* 0x000fe40008000000 */
[----:B------:R-:W-:Y:S02]  /*1620*/  UMOV UR10, UR7 ;  /* 0x00000007000a7c82 */ /* 0x000fe40008000000 */
[----:B------:R-:W-:Y:S01]  /*1630*/  HGMMA.64x256x16.F32.BF16 R24, gdesc[UR8], RZ, !UPT, gsb0 ;  /* 0x03e00000081879f0 */ /* 0x000fe2000c0018ff */
[----:B------:R-:W-:Y:S02]  /*1640*/  UIADD3 UR8, UR6, 0x2, URZ ;  /* 0x0000000206087890 */ /* 0x000fe4000fffe03f */
[----:B------:R-:W-:Y:S01]  /*1650*/  UIADD3 UR10, UR7, 0x2, URZ ;  /* 0x00000002070a7890 */ /* 0x000fe2000fffe03f */
[----:B------:R-:W-:Y:S01]  /*1660*/  UMOV UR9, 0x40000040 ;  /* 0x4000004000097882 */ /* 0x000fe20000000000 */
[----:B------:R-:W-:Y:S01]  /*1670*/  UMOV UR11, 0x40000040 ;  /* 0x40000040000b7882 */ /* 0x000fe20000000000 */
[----:B------:R-:W-:-:S02]  /*1680*/  WARPGROUP.DEPBAR.LE gsb0, 0x0 ;  /* 0x00008000000079c5 */ /* 0x000fc40000010000 */
[----:B------:R-:W-:-:S15]  /*1690*/  WARPGROUP.ARRIVE ;  /* 0x00000000000079c5 */ /* 0x000fde0000000000 */
[----:B------:R-:W-:-:S05]  /*16a0*/  NOP ;  /* 0x0000000000007918 */ /* 0x000fca0000000000 */
[----:B------:R-:W-:Y:S01]  /*16b0*/  HGMMA.64x256x16.F32.BF16 R24, gdesc[UR8], R24, gsb0 ;  /* 0x03e00000081879f0 */ /* 0x000fe20008001818 */
[----:B------:R-:W-:Y:S02]  /*16c0*/  UIADD3 UR8, UR6, 0x4, URZ ;  /* 0x0000000406087890 */ /* 0x000fe4000fffe03f */
[----:B------:R-:W-:Y:S01]  /*16d0*/  UIADD3 UR10, UR7, 0x4, URZ ;  /* 0x00000004070a7890 */ /* 0x000fe2000fffe03f */
[----:B------:R-:W-:Y:S01]  /*16e0*/  UMOV UR9, 0x40000040 ;  /* 0x4000004000097882 */ /* 0x000fe20000000000 */
[----:B------:R-:W-:Y:S01]  /*16f0*/  UMOV UR11, 0x40000040 ;  /* 0x40000040000b7882 */ /* 0x000fe20000000000 */
[----:B------:R-:W-:Y:S02]  /*1700*/  WARPGROUP.DEPBAR.LE gsb0, 0x0 ;  /* 0x00008000000079c5 */ /* 0x000fe40000010000 */
        /* <DEDUP_REMOVED lines=10> */
[----:B------:R-:W-:Y:S03]  /*17b0*/  HGMMA.64x256x16.F32.BF16 R24, gdesc[UR8], R24, gsb0 ;  /* 0x03e00000081879f0 */ /* 0x000fe60008001818 */
[----:B------:R-:W-:Y:S02]  /*17c0*/  WARPGROUP.DEPBAR.LE gsb0, 0x0 ;  /* 0x00008000000079c5 */ /* 0x000fe40000010000 */
[----:B------:R-:W-:Y:S05]  /*17d0*/  @!P1 BRA `(.L_x_22) ;  /* 0x0000000400309947 */ /* 0x000fea0003800000 */
[----:B------:R-:W-:Y:S02]  /*17e0*/  UIADD3 UR6, UR39, 0x1, URZ ;  /* 0x0000000127067890 */ /* 0x000fe4000fffe03f */
[----:B------:R-:W-:Y:S02]  /*17f0*/  IMAD.U32 R3, RZ, RZ, UR39 ;  /* 0x00000027ff037e24 */ /* 0x000fe4000f8e00ff */
[----:B------:R-:W-:-:S04]  /*1800*/  UISETP.NE.AND UP0, UPT, UR6, 0x3, UPT ;  /* 0x000000030600788c */ /* 0x000fc8000bf05270 */
[----:B------:R-:W-:Y:S02]  /*1810*/  USEL UR7, URZ, 0x1, UP0 ;  /* 0x000000013f077887 */ /* 0x000fe40008000000 */
[----:B------:R-:W-:Y:S02]  /*1820*/  USEL UR6, UR6, URZ, UP0 ;  /* 0x0000003f06067287 */ /* 0x000fe40008000000 */
[----:B------:R-:W-:-:S06]  /*1830*/  ULOP3.LUT UR7, UR38, UR7, URZ, 0x3c, !UPT ;  /* 0x0000000726077292 */ /* 0x000fcc000f8e3c3f */
[----:B------:R-:W-:-:S07]  /*1840*/  IMAD.U32 R7, RZ, RZ, UR7 ;  /* 0x00000007ff077e24 */ /* 0x000fce000f8e00ff */
.L_x_29:
[----:B------:R-:W-:Y:S05]  /*1850*/  @!P0 BRA `(.L_x_23) ;  /* 0x0000000000048947 */ /* 0x000fea0003800000 */
[----:B------:R-:W-:Y:S01]  /*1860*/  BPT.TRAP 0x1 ;  /* 0x000000040000795c */ /* 0x000fe20000300000 */
.L_x_23:
[----:B------:R-:W2:Y:S01]  /*1870*/  S2UR UR8, SR_CgaCtaId ;  /* 0x00000000000879c3 */ /* 0x000ea20000008800 */
[----:B------:R-:W-:Y:S01]  /*1880*/  UMOV UR7, 0x400 ;  /* 0x0000040000077882 */ /* 0x000fe20000000000 */
[----:B01----:R-:W-:Y:S01]  /*1890*/  IMAD.U32 R5, RZ, RZ, UR6 ;  /* 0x00000006ff057e24 */ /* 0x003fe2000f8e00ff */
[----:B------:R-:W-:Y:S01]  /*18a0*/  SHF.L.U32 R4, R7, 0x1f, RZ ;  /* 0x0000001f07047819 */ /* 0x000fe200000006ff */
[----:B--2---:R-:W-:-:S06]  /*18b0*/  ULEA UR7, UR8, UR7, 0x18 ;  /* 0x0000000708077291 */ /* 0x004fcc000f8ec03f */
[----:B------:R-:W-:-:S04]  /*18c0*/  IMAD.U32 R6, RZ, RZ, UR7 ;  /* 0x00000007ff067e24 */ /* 0x000fc8000f8e00ff */
[----:B------:R-:W-:-:S04]  /*18d0*/  IMAD R5, R5, 0x8, R6 ;  /* 0x0000000805057824 */ /* 0x000fc800078e0206 */
[----:B------:R0:W1:Y:S01]  /*18e0*/  SYNCS.PHASECHK.TRANS64.TRYWAIT P1, [R5+URZ], R4 ;  /* 0x00000004050075a7 */ /* 0x000062000802017f */
[----:B------:R-:W-:Y:S05]  /*18f0*/  @!P0 BRA `(.L_x_24) ;  /* 0x0000000000048947 */ /* 0x000fea0003800000 */
[----:B------:R-:W-:Y:S01]  /*1900*/  BPT.TRAP 0x1 ;  /* 0x000000040000795c */ /* 0x000fe20000300000 */
.L_x_24:
[----:B-1----:R-:W-:Y:S05]  /*1910*/  @P1 BRA `(.L_x_25) ;  /* 0x0000000000081947 */ /* 0x002fea0003800000 */
[----:B------:R-:W1:Y:S02]  /*1920*/  SYNCS.PHASECHK.TRANS64.TRYWAIT P1, [R5+URZ], R4 ;  /* 0x00000004050075a7 */ /* 0x000e64000802017f */
[----:B-1----:R-:W-:Y:S05]  /*1930*/  @!P1 BRA `(.L_x_26) ;  /* 0x0000009c00fc9947 */ /* 0x002fea0003800000 */
.L_x_25:
[----:B------:R-:W-:Y:S01]  /*1940*/  ULEA UR7, UR6, UR4, 0xa ;  /* 0x0000000406077291 */ /* 0x000fe2000f8e503f */
[----:B------:R-:W-:Y:S01]  /*1950*/  WARPGROUP.ARRIVE ;  /* 0x00000000000079c5 */ /* 0x000fe20000000000 */
[----:B------:R-:W-:Y:S01]  /*1960*/  ULEA UR12, UR6, UR5, 0xb ;  /* 0x00000005060c7291 */ /* 0x000fe2000f8e583f */
[----:B------:R-:W-:Y:S01]  /*1970*/  UMOV UR9, 0x40000040 ;  /* 0x4000004000097882 */ /* 0x000fe20000000000 */
[----:B------:R-:W-:-:S03]  /*1980*/  UMOV UR11, 0x40000040 ;  /* 0x40000040000b7882 */ /* 0x000fc60000000000 */
[----:B------:R-:W-:Y:S02]  /*1990*/  UMOV UR8, UR7 ;  /* 0x0000000700087c82 */ /* 0x000fe40008000000 */
[----:B------:R-:W-:Y:S02]  /*19a0*/  UMOV UR10, UR12 ;  /* 0x0000000c000a7c82 */ /* 0x000fe40008000000 */
[----:B------:R-:W-:Y:S01]  /*19b0*/  HGMMA.64x256x16.F32.BF16 R24, gdesc[UR8], R24, gsb0 ;  /* 0x03e00000081879f0 */ /* 0x000fe20008001818 */
        /* <DEDUP_REMOVED lines=26> */
[----:B------:R-:W-:Y:S01]  /*1b60*/  BPT.TRAP 0x1 ;  /* 0x000000040000795c */ /* 0x000fe20000300000 */
.L_x_27:
[----:B------:R-:W-:-:S13]  /*1b70*/  ISETP.NE.AND P1, PT, R22, RZ, PT ;  /* 0x000000ff1600720c */ /* 0x000fda0003f25270 */
[----:B01----:R-:W-:-:S04]  /*1b80*/  @P1 IMAD R4, R3, 0x8, R6 ;  /* 0x0000000803041824 */ /* 0x003fc800078e0206 */
[----:B------:R-:W-:-:S05]  /*1b90*/  @P1 VIADD R5, R4, 0x18 ;  /* 0x0000001804051836 */ /* 0x000fca0000000000 */
[----:B------:R-:W-:-:S04]  /*1ba0*/  @P1 PRMT R5, R152, 0x654, R5 ;  /* 0x0000065498051816 */ /* 0x000fc80000000005 */
[----:B------:R0:W-:Y:S01]  /*1bb0*/  @P1 SYNCS.ARRIVE.TRANS64.RED.A1T0 RZ, [R5+URZ], RZ ;  /* 0x000000ff05ff19a7 */ /* 0x0001e2000810043f */
[----:B------:R-:W-:-:S13]  /*1bc0*/  ISETP.GT.U32.AND P1, PT, R19, 0x1, PT ;  /* 0x000000011300780c */ /* 0x000fda0003f24070 */
[----:B0-----:R-:W-:Y:S05]  /*1bd0*/  @P1 BRA `(.L_x_28) ;  /* 0x0000000000041947 */ /* 0x001fea0003800000 */
[----:B------:R-:W-:Y:S01]  /*1be0*/  BPT.TRAP 0x1 ;  /* 0x000000040000795c */ /* 0x000fe20000300000 */
.L_x_28:
[----:B------:R-:W-:Y:S01]  /*1bf0*/  UIADD3 UR6, UR6, 0x1, URZ ;  /* 0x0000000106067890 */ /* 0x000fe2000fffe03f */
[C---:B------:R-:W-:Y:S01]  /*1c00*/  ISETP.GT.AND P2, PT, R0.reuse, 0x1, PT ;  /* 0x000000010000780c */ /* 0x040fe20003f44270 */
[----:B------:R-:W-:Y:S02]  /*1c10*/  VIADD R3, R3, 0x1 ;  /* 0x0000000103037836 */ /* 0x000fe40000000000 */
[----:B------:R-:W-:Y:S01]  /*1c20*/  UISETP.NE.AND UP0, UPT, UR6, 0x3, UPT ;  /* 0x000000030600788c */ /* 0x000fe2000bf05270 */
[----:B------:R-:W-:Y:S02]  /*1c30*/  VIADD R0, R0, 0xffffffff ;  /* 0xffffffff00007836 */ /* 0x000fe40000000000 */
[C---:B------:R-:W-:Y:S01]  /*1c40*/  ISETP.NE.AND P1, PT, R3.reuse, 0x3, PT ;  /* 0x000000030300780c */ /* 0x040fe20003f25270 */
[----:B------:R-:W-:Y:S02]  /*1c50*/  USEL UR7, URZ, 0x1, UP0 ;  /* 0x000000013f077887 */ /* 0x000fe40008000000 */
[----:B------:R-:W-:Y:S01]  /*1c60*/  USEL UR6, UR6, URZ, UP0 ;  /* 0x0000003f06067287 */ /* 0x000fe20008000000 */
[----:B------:R-:W-:-:S03]  /*1c70*/  SEL R3, R3, RZ, P1 ;  /* 0x000000ff03037207 */ /* 0x000fc60000800000 */
[----:B------:R-:W-:Y:S01]  /*1c80*/  LOP3.LUT R7, R7, UR7, RZ, 0x3c, !PT ;  /* 0x0000000707077c12 */ /* 0x000fe2000f8e3cff */
[----:B------:R-:W-:Y:S07]  /*1c90*/  @P2 BRA `(.L_x_29) ;  /* 0xfffffff800ec2947 */ /* 0x000fee000383ffff */
.L_x_22:
[----:B------:R-:W2:Y:S02]  /*1ca0*/  LDC R0, c[0x0][0x28c] ;  /* 0x0000a300ff007b82 */ /* 0x000ea40000000800 */
[----:B--2---:R-:W-:-:S13]  /*1cb0*/  ISETP.GE.AND P1, PT, R0, 0x1, PT ;  /* 0x000000010000780c */ /* 0x004fda0003f26270 */
[----:B------:R-:W-:Y:S05]  /*1cc0*/  @!P1 BRA `(.L_x_30) ;  /* 0x0000000000509947 */ /* 0x000fea0003800000 */
[----:B------:R-:W-:Y:S05]  /*1cd0*/  @!P0 BRA `(.L_x_31) ;  /* 0x0000000000048947 */ /* 0x000fea0003800000 */
[----:B------:R-:W-:Y:S01]  /*1ce0*/  BPT.TRAP 0x1 ;  /* 0x000000040000795c */ /* 0x000fe20000300000 */
.L_x_31:
[----:B------:R-:W-:Y:S01]  /*1cf0*/  ISETP.NE.AND P0, PT, R22, RZ, PT ;  /* 0x000000ff1600720c */ /* 0x000fe20003f05270 */
[----:B------:R-:W-:Y:S01]  /*1d00*/  BSSY B0, `(.L_x_32) ;  /* 0x000000e000007945 */ /* 0x000fe20003800000 */
[----:B------:R-:W-:-:S11]  /*1d10*/  ISETP.GT.U32.AND P1, PT, R19, 0x1, PT ;  /* 0x000000011300780c */ /* 0x000fd60003f24070 */
[----:B------:R-:W-:Y:S05]  /*1d20*/  @!P0 BRA `(.L_x_33) ;  /* 0x00000000002c8947 */ /* 0x000fea0003800000 */
[----:B------:R-:W-:-:S04]  /*1d30*/  UISETP.LT.AND UP0, UPT, UR40, 0x1, UPT ;  /* 0x000000012800788c */ /* 0x000fc8000bf01270 */
[----:B------:R-:W-:-:S04]  /*1d40*/  USEL UR6, UR40, 0x1, UP0 ;  /* 0x0000000128067887 */ /* 0x000fc80008000000 */
[----:B------:R-:W-:-:S04]  /*1d50*/  UIADD3 UR6, UR39, UR40, -UR6 ;  /* 0x0000002827067290 */ /* 0x000fc8000fffe806 */
[----:B------:R-:W-:-:S04]  /*1d60*/  UIMAD.WIDE.U32 UR4, UR6, -0x55555555, URZ ;  /* 0xaaaaaaab060478a5 */ /* 0x000fc8000f8e003f */
[----:B------:R-:W-:-:S04]  /*1d70*/  USHF.R.U32.HI UR4, URZ, 0x1, UR5 ;  /* 0x000000013f047899 */ /* 0x000fc80008011605 */
[----:B------:R-:W-:-:S06]  /*1d80*/  UIMAD UR6, UR4, -0x3, UR6 ;  /* 0xfffffffd040678a4 */ /* 0x000fcc000f8e0206 */
[----:B------:R-:W-:-:S04]  /*1d90*/  IMAD.U32 R3, RZ, RZ, UR6 ;  /* 0x00000006ff037e24 */ /* 0x000fc8000f8e00ff */
[----:B------:R-:W-:-:S04]  /*1da0*/  IMAD R0, R3, 0x8, R6 ;  /* 0x0000000803007824 */ /* 0x000fc800078e0206 */
[----:B------:R-:W-:-:S05]  /*1db0*/  VIADD R3, R0, 0x18 ;  /* 0x0000001800037836 */ /* 0x000fca0000000000 */
[----:B------:R-:W-:-:S04]  /*1dc0*/  PRMT R3, R152, 0x654, R3 ;  /* 0x0000065498037816 */ /* 0x000fc80000000003 */
[----:B------:R2:W-:Y:S03]  /*1dd0*/  SYNCS.ARRIVE.TRANS64.RED.A1T0 RZ, [R3+URZ], RZ ;  /* 0x000000ff03ff79a7 */ /* 0x0005e6000810043f */
.L_x_33:
[----:B------:R-:W-:Y:S05]  /*1de0*/  BSYNC B0 ;  /* 0x0000000000007941 */ /* 0x000fea0003800000 */
.L_x_32:
[----:B------:R-:W-:Y:S05]  /*1df0*/  @P1 BRA `(.L_x_30) ;  /* 0x0000000000041947 */ /* 0x000fea0003800000 */
[----:B------:R-:W-:Y:S01]  /*1e00*/  BPT.TRAP 0x1 ;  /* 0x000000040000795c */ /* 0x000fe20000300000 */
.L_x_30:
[----:B------:R-:W3:Y:S01]  /*1e10*/  LDC R6, c[0x0][0x288] ;  /* 0x0000a200ff067b82 */ /* 0x000ee20000000800 */
[--C-:B------:R-:W-:Y:S01]  /*1e20*/  SHF.R.U32.HI R0, RZ, 0x2, R18.reuse ;  /* 0x00000002ff007819 */ /* 0x100fe20000011612 */
[----:B------:R-:W-:Y:S01]  /*1e30*/  UIADD3 UR39, UR40, UR39, URZ ;  /* 0x0000002728277290 */ /* 0x000fe2000fffe03f */
[----:B01----:R-:W-:Y:S01]  /*1e40*/  SHF.R.U32.HI R5, RZ, 0x7, R18 ;  /* 0x00000007ff057819 */ /* 0x003fe20000011612 */
[----:B------:R-:W-:Y:S01]  /*1e50*/  ULDC UR7, c[0x0][0x284] ;  /* 0x0000a10000077ab9 */ /* 0x000fe20000000800 */
[----:B------:R-:W-:Y:S01]  /*1e60*/  LOP3.LUT R4, R18, 0x60, RZ, 0xc0, !PT ;  /* 0x0000006012047812 */ /* 0x000fe200078ec0ff */
[----:B------:R-:W-:Y:S01]  /*1e70*/  UISETP.GT.U32.AND UP0, UPT, UR39, 0x2, UPT ;  /* 0x000000022700788c */ /* 0x000fe2000bf04070 */
[----:B--2---:R-:W-:Y:S01]  /*1e80*/  LOP3.LUT R3, R0, 0x7, RZ, 0xc0, !PT ;  /* 0x0000000700037812 */ /* 0x004fe200078ec0ff */
[----:B------:R-:W-:Y:S01]  /*1e90*/  UISETP.GE.U32.AND UP1, UPT, UR40, 0x3, UPT ;  /* 0x000000032800788c */ /* 0x000fe2000bf26070 */
[----:B------:R-:W-:Y:S01]  /*1ea0*/  LOP3.LUT R0, R5, 0x1, RZ, 0xc0, !PT ;  /* 0x0000000105007812 */ /* 0x000fe200078ec0ff */
[----:B------:R-:W-:Y:S01]  /*1eb0*/  UISETP.LT.U32.AND UP0, UPT, UR40, 0x3, UP0 ;  /* 0x000000032800788c */ /* 0x000fe20008701070 */
[----:B------:R-:W-:Y:S01]  /*1ec0*/  SHF.R.U32.HI R10, RZ, 0x1, R4 ;  /* 0x00000001ff0a7819 */ /* 0x000fe20000011604 */
[----:B------:R-:W-:Y:S01]  /*1ed0*/  IMAD.SHL.U32 R4, R18, 0x2, RZ ;  /* 0x0000000212047824 */ /* 0x000fe200078e00ff */
[----:B------:R-:W-:Y:S01]  /*1ee0*/  SHF.R.S32.HI R21, RZ, 0x1f, R23 ;  /* 0x0000001fff157819 */ /* 0x000fe20000011417 */
[----:B------:R-:W-:Y:S01]  /*1ef0*/  IMAD.SHL.U32 R8, R0, 0x40, RZ ;  /* 0x0000004000087824 */ /* 0x000fe200078e00ff */
[--C-:B------:R-:W-:Y:S01]  /*1f00*/  IADD3 R5, RZ, -R10, -R3.reuse ;  /* 0x8000000aff057210 */ /* 0x100fe20007ffe803 */
[----:B------:R-:W-:Y:S01]  /*1f10*/  ULDC.64 UR8, c[0x0][0x5d0] ;  /* 0x0001740000087ab9 */ /* 0x000fe20000000a00 */
[----:B------:R-:W-:Y:S01]  /*1f20*/  LOP3.LUT R4, R4, 0x6, RZ, 0xc0, !PT ;  /* 0x0000000604047812 */ /* 0x000fe200078ec0ff */
[----:B------:R-:W-:Y:S01]  /*1f30*/  UIMAD.WIDE.U32 UR4, UR39, -0x55555555, URZ ;  /* 0xaaaaaaab270478a5 */ /* 0x000fe2000f8e003f */
[----:B------:R-:W-:Y:S01]  /*1f40*/  LOP3.LUT R3, R8, 0x40, R3, 0xe2, !PT ;  /* 0x0000004008037812 */ /* 0x000fe200078ee203 */
[----:B------:R-:W-:Y:S01]  /*1f50*/  IMAD R11, R0, -0x40, R5 ;  /* 0xffffffc0000b7824 */ /* 0x000fe200078e0205 */
[----:B------:R-:W-:Y:S01]  /*1f60*/  LOP3.LUT R0, R18, 0x3, RZ, 0xc0, !PT ;  /* 0x0000000312007812 */ /* 0x000fe200078ec0ff */
[----:B------:R-:W-:Y:S01]  /*1f70*/  USEL UR6, URZ, 0x1, !UP0 ;  /* 0x000000013f067887 */ /* 0x000fe2000c000000 */
[----:B------:R-:W-:Y:S01]  /*1f80*/  PRMT R8, R4, 0x6540, R153 ;  /* 0x0000654004087816 */ /* 0x000fe20000000099 */
[----:B------:R-:W-:Y:S01]  /*1f90*/  IMAD.SHL.U32 R153, R153, 0x100, RZ ;  /* 0x0000010099997824 */ /* 0x000fe200078e00ff */
[----:B------:R-:W-:Y:S01]  /*1fa0*/  USHF.R.U32.HI UR4, URZ, 0x1, UR5 ;  /* 0x000000013f047899 */ /* 0x000fe20008011605 */
[----:B---3--:R-:W-:Y:S01]  /*1fb0*/  IMAD R12, R0, -0x2, R6 ;  /* 0xfffffffe000c7824 */ /* 0x008fe200078e0206 */
[----:B------:R-:W-:Y:S01]  /*1fc0*/  SHF.R.S32.HI R9, RZ, 0x1f, R8 ;  /* 0x0000001fff097819 */ /* 0x000fe20000011408 */
[C---:B------:R-:W-:Y:S01]  /*1fd0*/  IMAD.SHL.U32 R0, R154.reuse, 0x80, RZ ;  /* 0x000000809a007824 */ /* 0x040fe200078e00ff */
[----:B------:R-:W-:Y:S01]  /*1fe0*/  ISETP.GE.AND P0, PT, R153, R6, PT ;  /* 0x000000069900720c */ /* 0x000fe20003f06270 */
[----:B------:R-:W-:Y:S01]  /*1ff0*/  IMAD R4, R21, UR8, RZ ;  /* 0x0000000815047c24 */ /* 0x000fe2000f8e02ff */
[----:B------:R-:W-:Y:S01]  /*2000*/  ULOP3.LUT UR38, UR38, UR6, URZ, 0x3c, !UPT ;  /* 0x0000000626267292 */ /* 0x000fe2000f8e3c3f */
[----:B------:R-:W-:Y:S01]  /*2010*/  IMAD.WIDE R6, R154, 0x80, RZ ;  /* 0x000000809a067825 */ /* 0x000fe200078e02ff */
[C---:B------:R-:W-:Y:S01]  /*2020*/  ISETP.GE.OR P0, PT, R0.reuse, UR7, P0 ;  /* 0x0000000700007c0c */ /* 0x040fe20008706670 */
[----:B------:R-:W-:Y:S01]  /*2030*/  UIMAD UR39, UR4, -0x3, UR39 ;  /* 0xfffffffd042778a4 */ /* 0x000fe2000f8e0227 */
[----:B------:R-:W-:Y:S01]  /*2040*/  IADD3 R0, -R0, UR7, R11 ;  /* 0x0000000700007c10 */ /* 0x000fe2000fffe10b */
[C---:B------:R-:W-:Y:S01]  /*2050*/  IMAD R13, R23.reuse, UR9, R4 ;  /* 0x00000009170d7c24 */ /* 0x040fe2000f8e0204 */
[----:B------:R-:W-:Y:S01]  /*2060*/  @UP1 ULOP3.LUT UR38, UR38, 0x1, UR4, 0x78, !UPT ;  /* 0x0000000126261892 */ /* 0x000fe2000f8e7804 */
[----:B------:R-:W-:Y:S01]  /*2070*/  IMAD.WIDE.U32 R4, R23, UR8, R8 ;  /* 0x0000000817047c25 */ /* 0x000fe2000f8e0008 */
[----:B------:R-:W-:-:S03]  /*2080*/  LOP3.LUT R169, R6, R3, R10, 0xfe, !PT ;  /* 0x0000000306a97212 */ /* 0x000fc600078efe0a */
[----:B------:R-:W-:Y:S02]  /*2090*/  IMAD.IADD R5, R5, 0x1, R13 ;  /* 0x0000000105057824 */ /* 0x000fe400078e020d */
[----:B------:R-:W-:Y:S02]  /*20a0*/  IMAD.IADD R3, R12, 0x1, -R153 ;  /* 0x000000010c037824 */ /* 0x000fe400078e0a99 */
[----:B------:R-:W-:Y:S01]  /*20b0*/  IMAD.MOV.U32 R154, RZ, RZ, -0x1 ;  /* 0xffffffffff9a7424 */ /* 0x000fe200078e00ff */
[----:B------:R-:W-:Y:S06]  /*20c0*/  @P0 BRA `(.L_x_34) ;  /* 0x0000007800dc0947 */ /* 0x000fec0003800000 */
[----:B------:R-:W0:Y:S01]  /*20d0*/  LDC.64 R10, c[0x0][0x5c8] ;  /* 0x00017200ff0a7b82 */ /* 0x000e220000000a00 */
[----:B-----5:R-:W-:Y:S01]  /*20e0*/  FSETP.NEU.AND P0, PT, R156, RZ, PT ;  /* 0x000000ff9c00720b */ /* 0x020fe20003f0d000 */
[----:B------:R-:W-:Y:S01]  /*20f0*/  BSSY B0, `(.L_x_34) ;  /* 0x00007b4000007945 */ /* 0x000fe20003800000 */
[----:B------:R-:W-:-:S04]  /*2100*/  ISETP.GT.AND P2, PT, R3, RZ, PT ;  /* 0x000000ff0300720c */ /* 0x000fc80003f44270 */
[----:B------:R-:W-:Y:S01]  /*2110*/  ISETP.GT.AND P1, PT, R0, RZ, P2 ;  /* 0x000000ff0000720c */ /* 0x000fe20001724270 */
[-C--:B0-----:R-:W-:Y:S02]  /*2120*/  IMAD R12, R7, R10.reuse, RZ ;  /* 0x0000000a070c7224 */ /* 0x081fe400078e02ff */
[----:B------:R-:W-:-:S04]  /*2130*/  IMAD.WIDE.U32 R160, R169, R10, R4 ;  /* 0x0000000aa9a07225 */ /* 0x000fc800078e0004 */
[----:B------:R-:W-:-:S04]  /*2140*/  IMAD R5, R169, R11, R12 ;  /* 0x0000000ba9057224 */ /* 0x000fc800078e020c */
[----:B------:R-:W-:Y:S01]  /*2150*/  IMAD.IADD R153, R161, 0x1, R5 ;  /* 0x00000001a1997824 */ /* 0x000fe200078e0205 */
[----:B------:R-:W-:Y:S06]  /*2160*/  @!P0 BRA `(.L_x_35) ;  /* 0x0000005400988947 */ /* 0x000fec0003800000 */
[----:B------:R-:W0:Y:S01]  /*2170*/  LDC.64 R14, c[0x0][0x5b8] ;  /* 0x00016e00ff0e7b82 */ /* 0x000e220000000a00 */
[----:B------:R-:W-:-:S07]  /*2180*/  ULDC.64 UR4, c[0x0][0x5c0] ;  /* 0x0001700000047ab9 */ /* 0x000fce0000000a00 */
[----:B------:R-:W1:Y:S08]  /*2190*/  LDC.64 R166, c[0x0][0x5b0] ;  /* 0x00016c00ffa67b82 */ /* 0x000e700000000a00 */
[----:B------:R-:W2:Y:S01]  /*21a0*/  LDC.64 R12, c[0x0][0x5a8] ;  /* 0x00016a00ff0c7b82 */ /* 0x000ea20000000a00 */
[-C--:B0-----:R-:W-:Y:S02]  /*21b0*/  IMAD R4, R21, R14.reuse, RZ ;  /* 0x0000000e15047224 */ /* 0x081fe400078e02ff */
[----:B------:R-:W-:-:S04]  /*21c0*/  IMAD.WIDE.U32 R162, R23, R14, R8 ;  /* 0x0000000e17a27225 */ /* 0x000fc800078e0008 */
[----:B------:R-:W-:Y:S02]  /*21d0*/  IMAD R161, R23, R15, R4 ;  /* 0x0000000f17a17224 */ /* 0x000fe400078e0204 */
[-C--:B-1----:R-:W-:Y:S02]  /*21e0*/  IMAD R6, R7, R166.reuse, RZ ;  /* 0x000000a607067224 */ /* 0x082fe400078e02ff */
[----:B------:R-:W-:Y:S02]  /*21f0*/  IMAD.IADD R21, R163, 0x1, R161 ;  /* 0x00000001a3157824 */ /* 0x000fe400078e02a1 */
[----:B------:R-:W-:Y:S02]  /*2200*/  IMAD.MOV.U32 R20, RZ, RZ, R162 ;  /* 0x000000ffff147224 */ /* 0x000fe400078e00a2 */
[C---:B------:R-:W-:Y:S02]  /*2210*/  IMAD R165, R169.reuse, R167, R6 ;  /* 0x000000a7a9a57224 */ /* 0x040fe400078e0206 */
[----:B------:R-:W-:-:S04]  /*2220*/  IMAD.WIDE.U32 R4, R169, R166, R20 ;  /* 0x000000a6a9047225 */ /* 0x000fc800078e0014 */
[----:B------:R-:W-:Y:S01]  /*2230*/  IMAD.IADD R5, R5, 0x1, R165 ;  /* 0x0000000105057824 */ /* 0x000fe200078e02a5 */
[----:B--2---:R-:W-:-:S04]  /*2240*/  LEA R6, P0, R4, R12, 0x1 ;  /* 0x0000000c04067211 */ /* 0x004fc800078008ff */
[----:B------:R-:W-:-:S05]  /*2250*/  LEA.HI.X R7, R4, R13, R5, 0x1, P0 ;  /* 0x0000000d04077211 */ /* 0x000fca00000f0c05 */
[----:B------:R0:W2:Y:S01]  /*2260*/  @P1 LDG.E.LTC128B.U16 R15, desc[UR36][R6.64] ;  /* 0x00000024060f1981 */ /* 0x0000a2000c1e1520 */
[----:B------:R-:W-:Y:S01]  /*2270*/  LEA R4, P0, R160, UR4, 0x1 ;  /* 0x00000004a0047c11 */ /* 0x000fe2000f8008ff */
[----:B------:R-:W-:Y:S01]  /*2280*/  IMAD.WIDE.U32 R158, R169, R166, R8 ;  /* 0x000000a6a99e7225 */ /* 0x000fe200078e0008 */
[----:B------:R-:W-:Y:S03]  /*2290*/  BSSY B1, `(.L_x_36) ;  /* 0x0000012000017945 */ /* 0x000fe60003800000 */
[----:B------:R-:W-:Y:S02]  /*22a0*/  IMAD.IADD R159, R165, 0x1, R159 ;  /* 0x00000001a59f7824 */ /* 0x000fe400078e029f */
[----:B------:R-:W-:-:S04]  /*22b0*/  IMAD.WIDE.U32 R158, R23, R14, R158 ;  /* 0x0000000e179e7225 */ /* 0x000fc800078e009e */
[----:B0-----:R-:W-:Y:S01]  /*22c0*/  IMAD.IADD R7, R161, 0x1, R159 ;  /* 0x00000001a1077824 */ /* 0x001fe200078e029f */
[----:B------:R-:W-:Y:S02]  /*22d0*/  LEA R6, P4, R158, R12, 0x1 ;  /* 0x0000000c9e067211 */ /* 0x000fe400078808ff */
[----:B------:R-:W-:Y:S02]  /*22e0*/  SHF.L.U64.HI R159, R166, 0x3, R167 ;  /* 0x00000003a69f7819 */ /* 0x000fe400000102a7 */
[----:B------:R-:W-:Y:S01]  /*22f0*/  LEA.HI.X R7, R158, R13, R7, 0x1, P4 ;  /* 0x0000000d9e077211 */ /* 0x000fe200020f0c07 */
[----:B------:R-:W-:Y:S02]  /*2300*/  IMAD.SHL.U32 R158, R166, 0x8, RZ ;  /* 0x00000008a69e7824 */ /* 0x000fe400078e00ff */
[----:B--2---:R-:W-:-:S04]  /*2310*/  IMAD.U32 R5, R15, 0x10000, RZ ;  /* 0x000100000f057824 */ /* 0x004fc800078e00ff */
[----:B------:R-:W-:-:S04]  /*2320*/  FMUL R5, R5, R156 ;  /* 0x0000009c05057220 */ /* 0x000fc80000400000 */
[----:B------:R-:W-:Y:S01]  /*2330*/  FFMA R24, R24, R155, R5 ;  /* 0x0000009b18187223 */ /* 0x000fe20000000005 */
[----:B------:R-:W-:Y:S02]  /*2340*/  LEA.HI.X R5, R160, UR5, R153, 0x1, P0 ;  /* 0x00000005a0057c11 */ /* 0x000fe400080f0c99 */
[----:B------:R-:W-:Y:S02]  /*2350*/  ISETP.GT.AND P0, PT, R3, 0x1, PT ;  /* 0x000000010300780c */ /* 0x000fe40003f04270 */
[----:B------:R-:W-:Y:S02]  /*2360*/  F2FP.BF16.F32.PACK_AB R24, RZ, R24 ;  /* 0x00000018ff18723e */ /* 0x000fe400000010ff */
[----:B------:R-:W-:-:S03]  /*2370*/  ISETP.GT.AND P3, PT, R0, RZ, P0 ;  /* 0x000000ff0000720c */ /* 0x000fc60000764270 */
[----:B------:R0:W-:Y:S10]  /*2380*/  @P1 STG.E.U16 desc[UR36][R4.64], R24 ;  /* 0x0000001804001986 */ /* 0x0001f4000c101524 */
[----:B------:R-:W-:Y:S05]  /*2390*/  @!P3 BRA `(.L_x_37) ;  /* 0x000000000004b947 */ /* 0x000fea0003800000 */
[----:B------:R1:W5:Y:S02]  /*23a0*/  LDG.E.LTC128B.U16 R15, desc[UR36][R6.64+0x2] ;  /* 0x00000224060f7981 */ /* 0x000364000c1e1520 */
.L_x_37:
[----:B------:R-:W-:Y:S05]  /*23b0*/  BSYNC B1 ;  /* 0x0000000000017941 */ /* 0x000fea0003800000 */
.L_x_36:
[----:B-----5:R-:W-:Y:S01]  /*23c0*/  IMAD.U32 R153, R15, 0x10000, RZ ;  /* 0x000100000f997824 */ /* 0x020fe200078e00ff */
[----:B------:R-:W-:Y:S01]  /*23d0*/  ISETP.GT.AND P2, PT, R0, 0x8, P2 ;  /* 0x000000080000780c */ /* 0x000fe20001744270 */
[----:B------:R-:W-:Y:S01]  /*23e0*/  IMAD.WIDE.U32 R158, R169, R166, R158 ;  /* 0x000000a6a99e7225 */ /* 0x000fe200078e009e */
[----:B0-----:R-:W-:-:S03]  /*23f0*/  PRMT R24, R15, 0x7610, R24 ;  /* 0x000076100f187816 */ /* 0x001fc60000000018 */
[----:B------:R-:W-:Y:S01]  /*2400*/  FMUL R20, R153, R156 ;  /* 0x0000009c99147220 */ /* 0x000fe20000400000 */
[----:B------:R-:W-:Y:S01]  /*2410*/  IMAD.IADD R165, R165, 0x1, R159 ;  /* 0x00000001a5a57824 */ /* 0x000fe200078e029f */
[----:B------:R-:W-:Y:S02]  /*2420*/  IADD3 R162, P1, R162, R158, RZ ;  /* 0x0000009ea2a27210 */ /* 0x000fe40007f3e0ff */
[----:B------:R-:W-:-:S03]  /*2430*/  FFMA R25, R25, R155, R20 ;  /* 0x0000009b19197223 */ /* 0x000fc60000000014 */
[----:B------:R-:W-:Y:S02]  /*2440*/  IMAD.X R21, R165, 0x1, R21, P1 ;  /* 0x00000001a5157824 */ /* 0x000fe400008e0615 */
[----:B------:R-:W-:Y:S02]  /*2450*/  F2FP.BF16.F32.PACK_AB R25, RZ, R25 ;  /* 0x00000019ff19723e */ /* 0x000fe400000010ff */
[C---:B------:R-:W-:Y:S02]  /*2460*/  LEA R20, P1, R162.reuse, R12, 0x1 ;  /* 0x0000000ca2147211 */ /* 0x040fe400078208ff */
[----:B------:R-:W-:Y:S02]  /*2470*/  PRMT R153, R25, 0x7610, R153 ;  /* 0x0000761019997816 */ /* 0x000fe40000000099 */
[----:B------:R-:W-:-:S03]  /*2480*/  LEA.HI.X R21, R162, R13, R21, 0x1, P1 ;  /* 0x0000000da2157211 */ /* 0x000fc600008f0c15 */
[----:B------:R0:W-:Y:S04]  /*2490*/  @P3 STG.E.U16 desc[UR36][R4.64+0x2], R153 ;  /* 0x0000029904003986 */ /* 0x0001e8000c101524 */
[----:B------:R-:W2:Y:S01]  /*24a0*/  @P2 LDG.E.LTC128B.U16 R24, desc[UR36][R20.64] ;  /* 0x0000002414182981 */ /* 0x000ea2000c1e1520 */
[----:B------:R-:W-:Y:S01]  /*24b0*/  IADD3 R8, P1, R8, R158, RZ ;  /* 0x0000009e08087210 */ /* 0x000fe20007f3e0ff */
[----:B------:R-:W-:Y:S01]  /*24c0*/  BSSY B1, `(.L_x_38) ;  /* 0x0000011000017945 */ /* 0x000fe20003800000 */
[----:B------:R-:W-:Y:S02]  /*24d0*/  SHF.L.U64.HI R11, R10, 0x4, R11 ;  /* 0x000000040a0b7819 */ /* 0x000fe4000001020b */
[----:B------:R-:W-:Y:S01]  /*24e0*/  ISETP.GT.AND P0, PT, R0, 0x8, P0 ;  /* 0x000000080000780c */ /* 0x000fe20000704270 */
[----:B------:R-:W-:Y:S01]  /*24f0*/  IMAD.X R9, R9, 0x1, R165, P1 ;  /* 0x0000000109097824 */ /* 0x000fe200008e06a5 */
[----:B------:R-:W-:-:S05]  /*2500*/  LEA R10, P1, R10, R4, 0x4 ;  /* 0x000000040a0a7211 */ /* 0x000fca00078220ff */
[----:B------:R-:W-:Y:S02]  /*2510*/  IMAD.X R11, R11, 0x1, R5, P1 ;  /* 0x000000010b0b7824 */ /* 0x000fe400008e0605 */
[----:B--2---:R-:W-:-:S04]  /*2520*/  IMAD.U32 R15, R24, 0x10000, RZ ;  /* 0x00010000180f7824 */ /* 0x004fc800078e00ff */
[----:B------:R-:W-:Y:S01]  /*2530*/  FMUL R25, R15, R156 ;  /* 0x0000009c0f197220 */ /* 0x000fe20000400000 */
[----:B------:R-:W-:-:S04]  /*2540*/  IMAD.WIDE.U32 R14, R23, R14, R8 ;  /* 0x0000000e170e7225 */ /* 0x000fc800078e0008 */
[----:B------:R-:W-:Y:S01]  /*2550*/  FFMA R25, R26, R155, R25 ;  /* 0x0000009b1a197223 */ /* 0x000fe20000000019 */
[----:B------:R-:W-:Y:S01]  /*2560*/  IMAD.IADD R9, R161, 0x1, R15 ;  /* 0x00000001a1097824 */ /* 0x000fe200078e020f */
[----:B------:R-:W-:-:S03]  /*2570*/  LEA R8, P3, R14, R12, 0x1 ;  /* 0x0000000c0e087211 */ /* 0x000fc600078608ff */
[----:B------:R-:W-:Y:S02]  /*2580*/  F2FP.BF16.F32.PACK_AB R25, RZ, R25 ;  /* 0x00000019ff19723e */ /* 0x000fe400000010ff */
[----:B------:R-:W-:-:S03]  /*2590*/  LEA.HI.X R9, R14, R13, R9, 0x1, P3 ;  /* 0x0000000d0e097211 */ /* 0x000fc600018f0c09 */
[----:B------:R0:W-:Y:S01]  /*25a0*/  @P2 STG.E.U16 desc[UR36][R10.64], R25 ;  /* 0x000000190a002986 */ /* 0x0001e2000c101524 */
[----:B------:R-:W-:Y:S05]  /*25b0*/  @!P0 BRA `(.L_x_39) ;  /* 0x0000000000048947 */ /* 0x000fea0003800000 */
[----:B------:R2:W5:Y:S02]  /*25c0*/  LDG.E.LTC128B.U16 R24, desc[UR36][R8.64+0x2] ;  /* 0x0000022408187981 */ /* 0x000564000c1e1520 */
.L_x_39:
[----:B------:R-:W-:Y:S05]  /*25d0*/  BSYNC B1 ;  /* 0x0000000000017941 */ /* 0x000fea0003800000 */
.L_x_38:
[----:B-----5:R-:W-:Y:S01]  /*25e0*/  IMAD.U32 R13, R24, 0x10000, RZ ;  /* 0x00010000180d7824 */ /* 0x020fe200078e00ff */
[----:B------:R-:W-:Y:S01]  /*25f0*/  ISETP.GT.AND P1, PT, R3, 0x8, PT ;  /* 0x000000080300780c */ /* 0x000fe20003f24270 */
[----:B------:R-:W-:Y:S02]  /*2600*/  BSSY B1, `(.L_x_40) ;  /* 0x0000008000017945 */ /* 0x000fe40003800000 */
[----:B------:R-:W-:Y:S01]  /*2610*/  FMUL R12, R13, R156 ;  /* 0x0000009c0d0c7220 */ /* 0x000fe20000400000 */
[----:B------:R-:W-:-:S03]  /*2620*/  ISETP.GT.AND P2, PT, R0, RZ, P1 ;  /* 0x000000ff0000720c */ /* 0x000fc60000f44270 */
[----:B------:R-:W-:-:S05]  /*2630*/  FFMA R12, R27, R155, R12 ;  /* 0x0000009b1b0c7223 */ /* 0x000fca000000000c */
[----:B------:R-:W-:-:S05]  /*2640*/  F2FP.BF16.F32.PACK_AB R12, RZ, R12 ;  /* 0x0000000cff0c723e */ /* 0x000fca00000010ff */
[----:B------:R3:W-:Y:S01]  /*2650*/  @P0 STG.E.U16 desc[UR36][R10.64+0x2], R12 ;  /* 0x0000020c0a000986 */ /* 0x0007e2000c101524 */
[----:B------:R-:W-:Y:S05]  /*2660*/  @!P2 BRA `(.L_x_41) ;  /* 0x000000000004a947 */ /* 0x000fea0003800000 */
[----:B------:R4:W5:Y:S02]  /*2670*/  LDG.E.LTC128B.U16 R24, desc[UR36][R6.64+0x10] ;  /* 0x0000102406187981 */ /* 0x000964000c1e1520 */
.L_x_41:
[----:B------:R-:W-:Y:S05]  /*2680*/  BSYNC B1 ;  /* 0x0000000000017941 */ /* 0x000fea0003800000 */
.L_x_40:
        /* <DEDUP_REMOVED lines=10> */
.L_x_43:
[----:B------:R-:W-:Y:S05]  /*2730*/  BSYNC B1 ;  /* 0x0000000000017941 */ /* 0x000fea0003800000 */
.L_x_42:
[----:B0----5:R-:W-:Y:S01]  /*2740*/  IMAD.U32 R13, R24, 0x10000, RZ ;  /* 0x00010000180d7824 */ /* 0x021fe200078e00ff */
[----:B------:R-:W-:Y:S01]  /*2750*/  ISETP.GT.AND P1, PT, R0, 0x8, P1 ;  /* 0x000000080000780c */ /* 0x000fe20000f24270 */
[----:B------:R-:W-:Y:S02]  /*2760*/  BSSY B1, `(.L_x_44) ;  /* 0x0000007000017945 */ /* 0x000fe40003800000 */
[----:B---3--:R-:W-:-:S04]  /*2770*/  FMUL R12, R13, R156 ;  /* 0x0000009c0d0c7220 */ /* 0x008fc80000400000 */
[----:B------:R-:W-:-:S05]  /*2780*/  FFMA R12, R29, R155, R12 ;  /* 0x0000009b1d0c7223 */ /* 0x000fca000000000c */
[----:B------:R-:W-:-:S05]  /*2790*/  F2FP.BF16.F32.PACK_AB R12, RZ, R12 ;  /* 0x0000000cff0c723e */ /* 0x000fca00000010ff */
[----:B------:R0:W-:Y:S01]  /*27a0*/  @P3 STG.E.U16 desc[UR36][R4.64+0x12], R12 ;  /* 0x0000120c04003986 */ /* 0x0001e2000c101524 */
[----:B------:R-:W-:Y:S05]  /*27b0*/  @!P1 BRA `(.L_x_45) ;  /* 0x0000000000049947 */ /* 0x000fea0003800000 */
[----:B------:R3:W5:Y:S02]  /*27c0*/  LDG.E.LTC128B.U16 R24, desc[UR36][R8.64+0x10] ;  /* 0x0000102408187981 */ /* 0x000764000c1e1520 */
.L_x_45:
[----:B------:R-:W-:Y:S05]  /*27d0*/  BSYNC B1 ;  /* 0x0000000000017941 */ /* 0x000fea0003800000 */
.L_x_44:
[----:B-----5:R-:W-:Y:S01]  /*27e0*/  IMAD.U32 R13, R24, 0x10000, RZ ;  /* 0x00010000180d7824 */ /* 0x020fe200078e00ff */
[----:B------:R-:W-:Y:S01]  /*27f0*/  ISETP.GT.AND P0, PT, R0, 0x8, P0 ;  /* 0x000000080000780c */ /* 0x000fe20000704270 */
[----:B------:R-:W-:Y:S02]  /*2800*/  BSSY B1, `(.L_x_46) ;  /* 0x0000007000017945 */ /* 0x000fe40003800000 */
[----:B------:R-:W-:-:S04]  /*2810*/  FMUL R13, R13, R156 ;  /* 0x0000009c0d0d7220 */ /* 0x000fc80000400000 */
[----:B------:R-:W-:-:S05]  /*2820*/  FFMA R13, R30, R155, R13 ;  /* 0x0000009b1e0d7223 */ /* 0x000fca000000000d */
[----:B------:R-:W-:-:S05]  /*2830*/  F2FP.BF16.F32.PACK_AB R13, RZ, R13 ;  /* 0x0000000dff0d723e */ /* 0x000fca00000010ff */
[----:B------:R0:W-:Y:S01]  /*2840*/  @P1 STG.E.U16 desc[UR36][R10.64+0x10], R13 ;  /* 0x0000100d0a001986 */ /* 0x0001e2000c101524 */
[----:B------:R-:W-:Y:S05]  /*2850*/  @!P0 BRA `(.L_x_47) ;  /* 0x0000000000048947 */ /* 0x000fea0003800000 */
[----:B------:R0:W5:Y:S02]  /*2860*/  LDG.E.LTC128B.U16 R24, desc[UR36][R8.64+0x12] ;  /* 0x0000122408187981 */ /* 0x000164000c1e1520 */
.L_x_47:
[----:B------:R-:W-:Y:S05]  /*2870*/  BSYNC B1 ;  /* 0x0000000000017941 */ /* 0x000fea0003800000 */
.L_x_46:
[----:B0----5:R-:W-:Y:S01]  /*2880*/  IMAD.U32 R13, R24, 0x10000, RZ ;  /* 0x00010000180d7824 */ /* 0x021fe200078e00ff */
        /* <DEDUP_REMOVED lines=9> */
.L_x_49:
[----:B------:R-:W-:Y:S05]  /*2920*/  BSYNC B1 ;  /* 0x0000000000017941 */ /* 0x000fea0003800000 */
.L_x_48:
        /* <DEDUP_REMOVED lines=10> */
.L_x_51:
[----:B------:R-:W-:Y:S05]  /*29d0*/  BSYNC B1 ;  /* 0x0000000000017941 */ /* 0x000fea0003800000 */
.L_x_50:
[----:B0----5:R-:W-:Y:S01]  /*29e0*/  IMAD.U32 R13, R24, 0x10000, RZ ;  /* 0x00010000180d7824 */ /* 0x021fe200078e00ff */
        /* <DEDUP_REMOVED lines=8> */
.L_x_53:
[----:B------:R-:W-:Y:S05]  /*2a70*/  BSYNC B1 ;  /* 0x0000000000017941 */ /* 0x000fea0003800000 */
.L_x_52:
        /* <DEDUP_REMOVED lines=9> */
.L_x_55:
[----:B------:R-:W-:Y:S05]  /*2b10*/  BSYNC B1 ;  /* 0x0000000000017941 */ /* 0x000fea0003800000 */
.L_x_54:
        /* <DEDUP_REMOVED lines=10> */
.L_x_57:
[----:B------:R-:W-:Y:S05]  /*2bc0*/  BSYNC B1 ;  /* 0x0000000000017941 */ /* 0x000fea0003800000 */
.L_x_56:
        /* <DEDUP_REMOVED lines=10> */
.L_x_59:
[----:B------:R-:W-:Y:S05]  /*2c70*/  BSYNC B1 ;  /* 0x0000000000017941 */ /* 0x000fea0003800000 */
.L_x_58:
        /* <DEDUP_REMOVED lines=9> */
.L_x_61:
[----:B------:R-:W-:Y:S05]  /*2d10*/  BSYNC B1 ;  /* 0x0000000000017941 */ /* 0x000fea0003800000 */
.L_x_60:
        /* <DEDUP_REMOVED lines=9> */
.L_x_63:
[----:B------:R-:W-:Y:S05]  /*2db0*/  BSYNC B1 ;  /* 0x0000000000017941 */ /* 0x000fea0003800000 */
.L_x_62:
        /* <DEDUP_REMOVED lines=10> */
.L_x_65:
[----:B------:R-:W-:Y:S05]  /*2e60*/  BSYNC B1 ;  /* 0x0000000000017941 */ /* 0x000fea0003800000 */
.L_x_64:
        /* <DEDUP_REMOVED lines=10> */
.L_x_67:
[----:B------:R-:W-:Y:S05]  /*2f10*/  BSYNC B1 ;  /* 0x0000000000017941 */ /* 0x000fea0003800000 */
.L_x_66:
        /* <DEDUP_REMOVED lines=9> */
.L_x_69:
[----:B------:R-:W-:Y:S05]  /*2fb0*/  BSYNC B1 ;  /* 0x0000000000017941 */ /* 0x000fea0003800000 */
.L_x_68:
        /* <DEDUP_REMOVED lines=9> */
.L_x_71:
[----:B------:R-:W-:Y:S05]  /*3050*/  BSYNC B1 ;  /* 0x0000000000017941 */ /* 0x000fea0003800000 */
.L_x_70:
        /* <DEDUP_REMOVED lines=10> */
.L_x_73:
[----:B------:R-:W-:Y:S05]  /*3100*/  BSYNC B1 ;  /* 0x0000000000017941 */ /* 0x000fea0003800000 */
.L_x_72:
        /* <DEDUP_REMOVED lines=10> */
.L_x_75:
[----:B------:R-:W-:Y:S05]  /*31b0*/  BSYNC B1 ;  /* 0x0000000000017941 */ /* 0x000fea0003800000 */
.L_x_74:
        /* <DEDUP_REMOVED lines=9> */
.L_x_77:
[----:B------:R-:W-:Y:S05]  /*3250*/  BSYNC B1 ;  /* 0x0000000000017941 */ /* 0x000fea0003800000 */
.L_x_76:
        /* <DEDUP_REMOVED lines=9> */
.L_x_79:
[----:B------:R-:W-:Y:S05]  /*32f0*/  BSYNC B1 ;  /* 0x0000000000017941 */ /* 0x000fea0003800000 */
.L_x_78:
        /* <DEDUP_REMOVED lines=10> */
.L_x_81:
[----:B------:R-:W-:Y:S05]  /*33a0*/  BSYNC B1 ;  /* 0x0000000000017941 */ /* 0x000fea0003800000 */
.L_x_80:
        /* <DEDUP_REMOVED lines=10> */
.L_x_83:
[----:B------:R-:W-:Y:S05]  /*3450*/  BSYNC B1 ;  /* 0x0000000000017941 */ /* 0x000fea0003800000 */
.L_x_82:
        /* <DEDUP_REMOVED lines=9> */
.L_x_85:
[----:B------:R-:W-:Y:S05]  /*34f0*/  BSYNC B1 ;  /* 0x0000000000017941 */ /* 0x000fea0003800000 */
.L_x_84:
        /* <DEDUP_REMOVED lines=9> */
.L_x_87:
[----:B------:R-:W-:Y:S05]  /*3590*/  BSYNC B1 ;  /* 0x0000000000017941 */ /* 0x000fea0003800000 */
.L_x_86:
        /* <DEDUP_REMOVED lines=10> */
.L_x_89:
[----:B------:R-:W-:Y:S05]  /*3640*/  BSYNC B1 ;  /* 0x0000000000017941 */ /* 0x000fea0003800000 */
.L_x_88:
        /* <DEDUP_REMOVED lines=10> */
.L_x_91:
[----:B------:R-:W-:Y:S05]  /*36f0*/  BSYNC B1 ;  /* 0x0000000000017941 */ /* 0x000fea0003800000 */
.L_x_90:
        /* <DEDUP_REMOVED lines=9> */
.L_x_93:
[----:B------:R-:W-:Y:S05]  /*3790*/  BSYNC B1 ;  /* 0x0000000000017941 */ /* 0x000fea0003800000 */
.L_x_92:
        /* <DEDUP_REMOVED lines=9> */
.L_x_95:
[----:B------:R-:W-:Y:S05]  /*3830*/  BSYNC B1 ;  /* 0x0000000000017941 */ /* 0x000fea0003800000 */
.L_x_94:
        /* <DEDUP_REMOVED lines=10> */
.L_x_97:
[----:B------:R-:W-:Y:S05]  /*38e0*/  BSYNC B1 ;  /* 0x0000000000017941 */ /* 0x000fea0003800000 */
.L_x_96:
        /* <DEDUP_REMOVED lines=10> */
.L_x_99:
[----:B------:R-:W-:Y:S05]  /*3990*/  BSYNC B1 ;  /* 0x0000000000017941 */ /* 0x000fea0003800000 */
.L_x_98:
        /* <DEDUP_REMOVED lines=9> */
.L_x_101:
[----:B------:R-:W-:Y:S05]  /*3a30*/  BSYNC B1 ;  /* 0x0000000000017941 */ /* 0x000fea0003800000 */
.L_x_100:
        /* <DEDUP_REMOVED lines=9> */
.L_x_103:
[----:B------:R-:W-:Y:S05]  /*3ad0*/  BSYNC B1 ;  /* 0x0000000000017941 */ /* 0x000fea0003800000 */
.L_x_102:
        /* <DEDUP_REMOVED lines=10> */
.L_x_105:
[----:B------:R-:W-:Y:S05]  /*3b80*/  BSYNC B1 ;  /* 0x0000000000017941 */ /* 0x000fea0003800000 */
.L_x_104:
        /* <DEDUP_REMOVED lines=10> */
.L_x_107:
[----:B------:R-:W-:Y:S05]  /*3c30*/  BSYNC B1 ;  /* 0x0000000000017941 */ /* 0x000fea0003800000 */
.L_x_106:
        /* <DEDUP_REMOVED lines=9> */
.L_x_109:
[----:B------:R-:W-:Y:S05]  /*3cd0*/  BSYNC B1 ;  /* 0x0000000000017941 */ /* 0x000fea0003800000 */
.L_x_108:
        /* <DEDUP_REMOVED lines=9> */
.L_x_111:
[----:B------:R-:W-:Y:S05]  /*3d70*/  BSYNC B1 ;  /* 0x0000000000017941 */ /* 0x000fea0003800000 */
.L_x_110:
        /* <DEDUP_REMOVED lines=10> */
.L_x_113:
[----:B------:R-:W-:Y:S05]  /*3e20*/  BSYNC B1 ;  /* 0x0000000000017941 */ /* 0x000fea0003800000 */
.L_x_112:
        /* <DEDUP_REMOVED lines=10> */
.L_x_115:
[----:B------:R-:W-:Y:S05]  /*3ed0*/  BSYNC B1 ;  /* 0x0000000000017941 */ /* 0x000fea0003800000 */
.L_x_114:
        /* <DEDUP_REMOVED lines=9> */
.L_x_117:
[----:B------:R-:W-:Y:S05]  /*3f70*/  BSYNC B1 ;  /* 0x0000000000017941 */ /* 0x000fea0003800000 */
.L_x_116:
        /* <DEDUP_REMOVED lines=9> */
.L_x_119:
[----:B------:R-:W-:Y:S05]  /*4010*/  BSYNC B1 ;  /* 0x0000000000017941 */ /* 0x000fea0003800000 */
.L_x_118:
        /* <DEDUP_REMOVED lines=10> */
.L_x_121:
[----:B------:R-:W-:Y:S05]  /*40c0*/  BSYNC B1 ;  /* 0x0000000000017941 */ /* 0x000fea0003800000 */
.L_x_120:
        /* <DEDUP_REMOVED lines=10> */
.L_x_123:
[----:B------:R-:W-:Y:S05]  /*4170*/  BSYNC B1 ;  /* 0x0000000000017941 */ /* 0x000fea0003800000 */
.L_x_122:
        /* <DEDUP_REMOVED lines=9> */
.L_x_125:
[----:B------:R-:W-:Y:S05]  /*4210*/  BSYNC B1 ;  /* 0x0000000000017941 */ /* 0x000fea0003800000 */
.L_x_124:
        /* <DEDUP_REMOVED lines=9> */
.L_x_127:
[----:B------:R-:W-:Y:S05]  /*42b0*/  BSYNC B1 ;  /* 0x0000000000017941 */ /* 0x000fea0003800000 */
.L_x_126:
        /* <DEDUP_REMOVED lines=10> */
.L_x_129:
[----:B------:R-:W-:Y:S05]  /*4360*/  BSYNC B1 ;  /* 0x0000000000017941 */ /* 0x000fea0003800000 */
.L_x_128:
        /* <DEDUP_REMOVED lines=10> */
.L_x_131:
[----:B------:R-:W-:Y:S05]  /*4410*/  BSYNC B1 ;  /* 0x0000000000017941 */ /* 0x000fea0003800000 */
.L_x_130:
        /* <DEDUP_REMOVED lines=9> */
.L_x_133:
[----:B------:R-:W-:Y:S05]  /*44b0*/  BSYNC B1 ;  /* 0x0000000000017941 */ /* 0x000fea0003800000 */
.L_x_132:
        /* <DEDUP_REMOVED lines=9> */
.L_x_135:
[----:B------:R-:W-:Y:S05]  /*4550*/  BSYNC B1 ;  /* 0x0000000000017941 */ /* 0x000fea0003800000 */
.L_x_134:
        /* <DEDUP_REMOVED lines=10> */
.L_x_137:
[----:B------:R-:W-:Y:S05]  /*4600*/  BSYNC B1 ;  /* 0x0000000000017941 */ /* 0x000fea0003800000 */
.L_x_136:
        /* <DEDUP_REMOVED lines=10> */
.L_x_139:
[----:B------:R-:W-:Y:S05]  /*46b0*/  BSYNC B1 ;  /* 0x0000000000017941 */ /* 0x000fea0003800000 */
.L_x_138:
        /* <DEDUP_REMOVED lines=9> */
.L_x_141:
[----:B------:R-:W-:Y:S05]  /*4750*/  BSYNC B1 ;  /* 0x0000000000017941 */ /* 0x000fea0003800000 */
.L_x_140:
        /* <DEDUP_REMOVED lines=9> */
.L_x_143:
[----:B------:R-:W-:Y:S05]  /*47f0*/  BSYNC B1 ;  /* 0x0000000000017941 */ /* 0x000fea0003800000 */
.L_x_142:
        /* <DEDUP_REMOVED lines=10> */
.L_x_145:
[----:B------:R-:W-:Y:S05]  /*48a0*/  BSYNC B1 ;  /* 0x0000000000017941 */ /* 0x000fea0003800000 */
.L_x_144:
        /* <DEDUP_REMOVED lines=10> */
.L_x_147:
[----:B------:R-:W-:Y:S05]  /*4950*/  BSYNC B1 ;  /* 0x0000000000017941 */ /* 0x000fea0003800000 */
.L_x_146:
        /* <DEDUP_REMOVED lines=9> */
.L_x_149:
[----:B------:R-:W-:Y:S05]  /*49f0*/  BSYNC B1 ;  /* 0x0000000000017941 */ /* 0x000fea0003800000 */
.L_x_148:
        /* <DEDUP_REMOVED lines=9> */
.L_x_151:
[----:B------:R-:W-:Y:S05]  /*4a90*/  BSYNC B1 ;  /* 0x0000000000017941 */ /* 0x000fea0003800000 */
.L_x_150:
        /* <DEDUP_REMOVED lines=10> */
.L_x_153:
[----:B------:R-:W-:Y:S05]  /*4b40*/  BSYNC B1 ;  /* 0x0000000000017941 */ /* 0x000fea0003800000 */
.L_x_152:
        /* <DEDUP_REMOVED lines=10> */
.L_x_155:
[----:B------:R-:W-:Y:S05]  /*4bf0*/  BSYNC B1 ;  /* 0x0000000000017941 */ /* 0x000fea0003800000 */
.L_x_154:
        /* <DEDUP_REMOVED lines=9> */
.L_x_157:
[----:B------:R-:W-:Y:S05]  /*4c90*/  BSYNC B1 ;  /* 0x0000000000017941 */ /* 0x000fea0003800000 */
.L_x_156:
        /* <DEDUP_REMOVED lines=9> */
.L_x_159:
[----:B------:R-:W-:Y:S05]  /*4d30*/  BSYNC B1 ;  /* 0x0000000000017941 */ /* 0x000fea0003800000 */
.L_x_158:
        /* <DEDUP_REMOVED lines=10> */
.L_x_161:
[----:B------:R-:W-:Y:S05]  /*4de0*/  BSYNC B1 ;  /* 0x0000000000017941 */ /* 0x000fea0003800000 */
.L_x_160:
        /* <DEDUP_REMOVED lines=10> */
.L_x_163:
[----:B------:R-:W-:Y:S05]  /*4e90*/  BSYNC B1 ;  /* 0x0000000000017941 */ /* 0x000fea0003800000 */
.L_x_162:
        /* <DEDUP_REMOVED lines=9> */
.L_x_165:
[----:B------:R-:W-:Y:S05]  /*4f30*/  BSYNC B1 ;  /* 0x0000000000017941 */ /* 0x000fea0003800000 */
.L_x_164:
        /* <DEDUP_REMOVED lines=9> */
.L_x_167:
[----:B------:R-:W-:Y:S05]  /*4fd0*/  BSYNC B1 ;  /* 0x0000000000017941 */ /* 0x000fea0003800000 */
.L_x_166:
        /* <DEDUP_REMOVED lines=10> */
.L_x_169:
[----:B------:R-:W-:Y:S05]  /*5080*/  BSYNC B1 ;  /* 0x0000000000017941 */ /* 0x000fea0003800000 */
.L_x_168:
        /* <DEDUP_REMOVED lines=10> */
.L_x_171:
[----:B------:R-:W-:Y:S05]  /*5130*/  BSYNC B1 ;  /* 0x0000000000017941 */ /* 0x000fea0003800000 */
.L_x_170:
        /* <DEDUP_REMOVED lines=9> */
.L_x_173:
[----:B------:R-:W-:Y:S05]  /*51d0*/  BSYNC B1 ;  /* 0x0000000000017941 */ /* 0x000fea0003800000 */
.L_x_172:
        /* <DEDUP_REMOVED lines=9> */
.L_x_175:
[----:B------:R-:W-:Y:S05]  /*5270*/  BSYNC B1 ;  /* 0x0000000000017941 */ /* 0x000fea0003800000 */
.L_x_174:
        /* <DEDUP_REMOVED lines=10> */
.L_x_177:
[----:B------:R-:W-:Y:S05]  /*5320*/  BSYNC B1 ;  /* 0x0000000000017941 */ /* 0x000fea0003800000 */
.L_x_176:
        /* <DEDUP_REMOVED lines=10> */
.L_x_179:
[----:B------:R-:W-:Y:S05]  /*53d0*/  BSYNC B1 ;  /* 0x0000000000017941 */ /* 0x000fea0003800000 */
.L_x_178:
        /* <DEDUP_REMOVED lines=9> */
.L_x_181:
[----:B------:R-:W-:Y:S05]  /*5470*/  BSYNC B1 ;  /* 0x0000000000017941 */ /* 0x000fea0003800000 */
.L_x_180:
        /* <DEDUP_REMOVED lines=9> */
.L_x_183:
[----:B------:R-:W-:Y:S05]  /*5510*/  BSYNC B1 ;  /* 0x0000000000017941 */ /* 0x000fea0003800000 */
.L_x_182:
        /* <DEDUP_REMOVED lines=10> */
.L_x_185:
[----:B------:R-:W-:Y:S05]  /*55c0*/  BSYNC B1 ;  /* 0x0000000000017941 */ /* 0x000fea0003800000 */
.L_x_184:
        /* <DEDUP_REMOVED lines=10> */
.L_x_187:
[----:B------:R-:W-:Y:S05]  /*5670*/  BSYNC B1 ;  /* 0x0000000000017941 */ /* 0x000fea0003800000 */
.L_x_186:
        /* <DEDUP_REMOVED lines=9> */
.L_x_189:
[----:B------:R-:W-:Y:S05]  /*5710*/  BSYNC B1 ;  /* 0x0000000000017941 */ /* 0x000fea0003800000 */
.L_x_188:
        /* <DEDUP_REMOVED lines=9> */
.L_x_191:
[----:B------:R-:W-:Y:S05]  /*57b0*/  BSYNC B1 ;  /* 0x0000000000017941 */ /* 0x000fea0003800000 */
.L_x_190:
        /* <DEDUP_REMOVED lines=10> */
.L_x_193:
[----:B------:R-:W-:Y:S05]  /*5860*/  BSYNC B1 ;  /* 0x0000000000017941 */ /* 0x000fea0003800000 */
.L_x_192:
        /* <DEDUP_REMOVED lines=10> */
.L_x_195:
[----:B------:R-:W-:Y:S05]  /*5910*/  BSYNC B1 ;  /* 0x0000000000017941 */ /* 0x000fea0003800000 */
.L_x_194:
        /* <DEDUP_REMOVED lines=9> */
.L_x_197:
[----:B------:R-:W-:Y:S05]  /*59b0*/  BSYNC B1 ;  /* 0x0000000000017941 */ /* 0x000fea0003800000 */
.L_x_196:
        /* <DEDUP_REMOVED lines=9> */
.L_x_199:
[----:B------:R-:W-:Y:S05]  /*5a50*/  BSYNC B1 ;  /* 0x0000000000017941 */ /* 0x000fea0003800000 */
.L_x_198:
        /* <DEDUP_REMOVED lines=10> */
.L_x_201:
[----:B------:R-:W-:Y:S05]  /*5b00*/  BSYNC B1 ;  /* 0x0000000000017941 */ /* 0x000fea0003800000 */
.L_x_200:
        /* <DEDUP_REMOVED lines=10> */
.L_x_203:
[----:B------:R-:W-:Y:S05]  /*5bb0*/  BSYNC B1 ;  /* 0x0000000000017941 */ /* 0x000fea0003800000 */
.L_x_202:
        /* <DEDUP_REMOVED lines=9> */
.L_x_205:
[----:B------:R-:W-:Y:S05]  /*5c50*/  BSYNC B1 ;  /* 0x0000000000017941 */ /* 0x000fea0003800000 */
.L_x_204:
        /* <DEDUP_REMOVED lines=9> */
.L_x_207:
[----:B------:R-:W-:Y:S05]  /*5cf0*/  BSYNC B1 ;  /* 0x0000000000017941 */ /* 0x000fea0003800000 */
.L_x_206:
        /* <DEDUP_REMOVED lines=10> */
.L_x_209:
[----:B------:R-:W-:Y:S05]  /*5da0*/  BSYNC B1 ;  /* 0x0000000000017941 */ /* 0x000fea0003800000 */
.L_x_208:
        /* <DEDUP_REMOVED lines=10> */
.L_x_211:
[----:B------:R-:W-:Y:S05]  /*5e50*/  BSYNC B1 ;  /* 0x0000000000017941 */ /* 0x000fea0003800000 */
.L_x_210:
        /* <DEDUP_REMOVED lines=9> */
.L_x_213:
[----:B------:R-:W-:Y:S05]  /*5ef0*/  BSYNC B1 ;  /* 0x0000000000017941 */ /* 0x000fea0003800000 */
.L_x_212:
        /* <DEDUP_REMOVED lines=9> */
.L_x_215:
[----:B------:R-:W-:Y:S05]  /*5f90*/  BSYNC B1 ;  /* 0x0000000000017941 */ /* 0x000fea0003800000 */
.L_x_214:
        /* <DEDUP_REMOVED lines=10> */
.L_x_217:
[----:B------:R-:W-:Y:S05]  /*6040*/  BSYNC B1 ;  /* 0x0000000000017941 */ /* 0x000fea0003800000 */
.L_x_216:
        /* <DEDUP_REMOVED lines=10> */
.L_x_219:
[----:B------:R-:W-:Y:S05]  /*60f0*/  BSYNC B1 ;  /* 0x0000000000017941 */ /* 0x000fea0003800000 */
.L_x_218:
        /* <DEDUP_REMOVED lines=9> */
.L_x_221:
[----:B------:R-:W-:Y:S05]  /*6190*/  BSYNC B1 ;  /* 0x0000000000017941 */ /* 0x000fea0003800000 */
.L_x_220:
        /* <DEDUP_REMOVED lines=9> */
.L_x_223:
[----:B------:R-:W-:Y:S05]  /*6230*/  BSYNC B1 ;  /* 0x0000000000017941 */ /* 0x000fea0003800000 */
.L_x_222:
        /* <DEDUP_REMOVED lines=10> */
.L_x_225:
[----:B------:R-:W-:Y:S05]  /*62e0*/  BSYNC B1 ;  /* 0x0000000000017941 */ /* 0x000fea0003800000 */
.L_x_224:
        /* <DEDUP_REMOVED lines=10> */
.L_x_227:
[----:B------:R-:W-:Y:S05]  /*6390*/  BSYNC B1 ;  /* 0x0000000000017941 */ /* 0x000fea0003800000 */
.L_x_226:
        /* <DEDUP_REMOVED lines=9> */
.L_x_229:
[----:B------:R-:W-:Y:S05]  /*6430*/  BSYNC B1 ;  /* 0x0000000000017941 */ /* 0x000fea0003800000 */
.L_x_228:
        /* <DEDUP_REMOVED lines=9> */
.L_x_231:
[----:B------:R-:W-:Y:S05]  /*64d0*/  BSYNC B1 ;  /* 0x0000000000017941 */ /* 0x000fea0003800000 */
.L_x_230:
        /* <DEDUP_REMOVED lines=10> */
.L_x_233:
[----:B------:R-:W-:Y:S05]  /*6580*/  BSYNC B1 ;  /* 0x0000000000017941 */ /* 0x000fea0003800000 */
.L_x_232:
        /* <DEDUP_REMOVED lines=10> */
.L_x_235:
[----:B------:R-:W-:Y:S05]  /*6630*/  BSYNC B1 ;  /* 0x0000000000017941 */ /* 0x000fea0003800000 */
.L_x_234:
        /* <DEDUP_REMOVED lines=9> */
.L_x_237:
[----:B------:R-:W-:Y:S05]  /*66d0*/  BSYNC B1 ;  /* 0x0000000000017941 */ /* 0x000fea0003800000 */
.L_x_236:
        /* <DEDUP_REMOVED lines=9> */
.L_x_239:
[----:B------:R-:W-:Y:S05]  /*6770*/  BSYNC B1 ;  /* 0x0000000000017941 */ /* 0x000fea0003800000 */
.L_x_238:
        /* <DEDUP_REMOVED lines=10> */
.L_x_241:
[----:B------:R-:W-:Y:S05]  /*6820*/  BSYNC B1 ;  /* 0x0000000000017941 */ /* 0x000fea0003800000 */
.L_x_240:
        /* <DEDUP_REMOVED lines=10> */
.L_x_243:
[----:B------:R-:W-:Y:S05]  /*68d0*/  BSYNC B1 ;  /* 0x0000000000017941 */ /* 0x000fea0003800000 */
.L_x_242:
        /* <DEDUP_REMOVED lines=9> */
.L_x_245:
[----:B------:R-:W-:Y:S05]  /*6970*/  BSYNC B1 ;  /* 0x0000000000017941 */ /* 0x000fea0003800000 */
.L_x_244:
        /* <DEDUP_REMOVED lines=9> */
.L_x_247:
[----:B------:R-:W-:Y:S05]  /*6a10*/  BSYNC B1 ;  /* 0x0000000000017941 */ /* 0x000fea0003800000 */
.L_x_246:
        /* <DEDUP_REMOVED lines=10> */
.L_x_249:
[----:B------:R-:W-:Y:S05]  /*6ac0*/  BSYNC B1 ;  /* 0x0000000000017941 */ /* 0x000fea0003800000 */
.L_x_248:
        /* <DEDUP_REMOVED lines=10> */
.L_x_251:
[----:B------:R-:W-:Y:S05]  /*6b70*/  BSYNC B1 ;  /* 0x0000000000017941 */ /* 0x000fea0003800000 */
.L_x_250:
        /* <DEDUP_REMOVED lines=9> */
.L_x_253:
[----:B------:R-:W-:Y:S05]  /*6c10*/  BSYNC B1 ;  /* 0x0000000000017941 */ /* 0x000fea0003800000 */
.L_x_252:
        /* <DEDUP_REMOVED lines=9> */
.L_x_255:
[----:B------:R-:W-:Y:S05]  /*6cb0*/  BSYNC B1 ;  /* 0x0000000000017941 */ /* 0x000fea0003800000 */
.L_x_254:
        /* <DEDUP_REMOVED lines=10> */
.L_x_257:
[----:B------:R-:W-:Y:S05]  /*6d60*/  BSYNC B1 ;  /* 0x0000000000017941 */ /* 0x000fea0003800000 */
.L_x_256:
        /* <DEDUP_REMOVED lines=10> */
.L_x_259:
[----:B------:R-:W-:Y:S05]  /*6e10*/  BSYNC B1 ;  /* 0x0000000000017941 */ /* 0x000fea0003800000 */
.L_x_258:
        /* <DEDUP_REMOVED lines=9> */
.L_x_261:
[----:B------:R-:W-:Y:S05]  /*6eb0*/  BSYNC B1 ;  /* 0x0000000000017941 */ /* 0x000fea0003800000 */
.L_x_260:
        /* <DEDUP_REMOVED lines=9> */
.L_x_263:
[----:B------:R-:W-:Y:S05]  /*6f50*/  BSYNC B1 ;  /* 0x0000000000017941 */ /* 0x000fea0003800000 */
.L_x_262:
        /* <DEDUP_REMOVED lines=10> */
.L_x_265:
[----:B------:R-:W-:Y:S05]  /*7000*/  BSYNC B1 ;  /* 0x0000000000017941 */ /* 0x000fea0003800000 */
.L_x_264:
        /* <DEDUP_REMOVED lines=10> */
.L_x_267:
[----:B------:R-:W-:Y:S05]  /*70b0*/  BSYNC B1 ;  /* 0x0000000000017941 */ /* 0x000fea0003800000 */
.L_x_266:
        /* <DEDUP_REMOVED lines=9> */
.L_x_269:
[----:B------:R-:W-:Y:S05]  /*7150*/  BSYNC B1 ;  /* 0x0000000000017941 */ /* 0x000fea0003800000 */
.L_x_268:
        /* <DEDUP_REMOVED lines=9> */
.L_x_271:
[----:B------:R-:W-:Y:S05]  /*71f0*/  BSYNC B1 ;  /* 0x0000000000017941 */ /* 0x000fea0003800000 */
.L_x_270:
        /* <DEDUP_REMOVED lines=10> */
.L_x_273:
[----:B------:R-:W-:Y:S05]  /*72a0*/  BSYNC B1 ;  /* 0x0000000000017941 */ /* 0x000fea0003800000 */
.L_x_272:
        /* <DEDUP_REMOVED lines=10> */
.L_x_275:
[----:B------:R-:W-:Y:S05]  /*7350*/  BSYNC B1 ;  /* 0x0000000000017941 */ /* 0x000fea0003800000 */
.L_x_274:
        /* <DEDUP_REMOVED lines=9> */
.L_x_277:
[----:B------:R-:W-:Y:S05]  /*73f0*/  BSYNC B1 ;  /* 0x0000000000017941 */ /* 0x000fea0003800000 */
.L_x_276:
        /* <DEDUP_REMOVED lines=9> */
.L_x_279:
[----:B------:R-:W-:Y:S05]  /*7490*/  BSYNC B1 ;  /* 0x0000000000017941 */ /* 0x000fea0003800000 */
.L_x_278:
        /* <DEDUP_REMOVED lines=10> */
.L_x_281:
[----:B------:R-:W-:Y:S05]  /*7540*/  BSYNC B1 ;  /* 0x0000000000017941 */ /* 0x000fea0003800000 */
.L_x_280:
        /* <DEDUP_REMOVED lines=10> */
.L_x_283:
[----:B------:R-:W-:Y:S05]  /*75f0*/  BSYNC B1 ;  /* 0x0000000000017941 */ /* 0x000fea0003800000 */
.L_x_282:
[----:B-----5:R-:W-:Y:S01]  /*7600*/  IMAD.U32 R3, R24, 0x10000, RZ ;  /* 0x0001000018037824 */ /* 0x020fe200078e00ff */
[----:B------:R-:W-:Y:S01]  /*7610*/  ISETP.GT.AND P1, PT, R0, 0x8, P1 ;  /* 0x000000080000780c */ /* 0x000fe20000f24270 */
[----:B------:R-:W-:Y:S02]  /*7620*/  BSSY B1, `(.L_x_284) ;  /* 0x0000007000017945 */ /* 0x000fe40003800000 */
[----:B01--4-:R-:W-:-:S04]  /*7630*/  FMUL R6, R3, R156 ;  /* 0x0000009c03067220 */ /* 0x013fc80000400000 */
[----:B------:R-:W-:-:S05]  /*7640*/  FFMA R6, R149, R155, R6 ;  /* 0x0000009b95067223 */ /* 0x000fca0000000006 */
[----:B------:R-:W-:-:S05]  /*7650*/  F2FP.BF16.F32.PACK_AB R6, RZ, R6 ;  /* 0x00000006ff06723e */ /* 0x000fca00000010ff */
[----:B------:R0:W-:Y:S01]  /*7660*/  @P3 STG.E.U16 desc[UR36][R4.64+0x1f2], R6 ;  /* 0x0001f20604003986 */ /* 0x0001e2000c101524 */
[----:B------:R-:W-:Y:S05]  /*7670*/  @!P1 BRA `(.L_x_285) ;  /* 0x0000000000049947 */ /* 0x000fea0003800000 */
[----:B------:R1:W5:Y:S02]  /*7680*/  LDG.E.LTC128B.U16 R24, desc[UR36][R8.64+0x1f0] ;  /* 0x0001f02408187981 */ /* 0x000364000c1e1520 */
.L_x_285:
[----:B------:R-:W-:Y:S05]  /*7690*/  BSYNC B1 ;  /* 0x0000000000017941 */ /* 0x000fea0003800000 */
.L_x_284:
[----:B-----5:R-:W-:Y:S01]  /*76a0*/  IMAD.U32 R3, R24, 0x10000, RZ ;  /* 0x0001000018037824 */ /* 0x020fe200078e00ff */
[----:B------:R-:W-:Y:S01]  /*76b0*/  ISETP.GT.AND P0, PT, R0, 0x8, P0 ;  /* 0x000000080000780c */ /* 0x000fe20000704270 */
[----:B0-----:R-:W-:Y:S01]  /*76c0*/  @P1 IMAD.MOV.U32 R4, RZ, RZ, R10 ;  /* 0x000000ffff041224 */ /* 0x001fe200078e000a */
[----:B------:R-:W-:Y:S01]  /*76d0*/  BSSY B1, `(.L_x_286) ;  /* 0x0000008000017945 */ /* 0x000fe20003800000 */
[----:B------:R-:W-:Y:S01]  /*76e0*/  FMUL R3, R3, R156 ;  /* 0x0000009c03037220 */ /* 0x000fe20000400000 */
[----:B------:R-:W-:-:S03]  /*76f0*/  @P1 IMAD.MOV.U32 R5, RZ, RZ, R11 ;  /* 0x000000ffff051224 */ /* 0x000fc600078e000b */
[----:B------:R-:W-:-:S05]  /*7700*/  FFMA R3, R150, R155, R3 ;  /* 0x0000009b96037223 */ /* 0x000fca0000000003 */
[----:B------:R-:W-:-:S05]  /*7710*/  F2FP.BF16.F32.PACK_AB R3, RZ, R3 ;  /* 0x00000003ff03723e */ /* 0x000fca00000010ff */
[----:B------:R0:W-:Y:S01]  /*7720*/  @P1 STG.E.U16 desc[UR36][R4.64+0x1f0], R3 ;  /* 0x0001f00304001986 */ /* 0x0001e2000c101524 */
[----:B------:R-:W-:Y:S05]  /*7730*/  @!P0 BRA `(.L_x_287) ;  /* 0x0000000000048947 */ /* 0x000fea0003800000 */
[----:B------:R4:W5:Y:S02]  /*7740*/  LDG.E.LTC128B.U16 R24, desc[UR36][R8.64+0x1f2] ;  /* 0x0001f22408187981 */ /* 0x000964000c1e1520 */
.L_x_287:
[----:B------:R-:W-:Y:S05]  /*7750*/  BSYNC B1 ;  /* 0x0000000000017941 */ /* 0x000fea0003800000 */
.L_x_286:
[----:B------:R-:W-:Y:S05]  /*7760*/  @!P0 BRA `(.L_x_288) ;  /* 0x0000002400308947 */ /* 0x000fea0003800000 */
[----:B0----5:R-:W-:-:S04]  /*7770*/  IMAD.U32 R3, R24, 0x10000, RZ ;  /* 0x0001000018037824 */ /* 0x021fc800078e00ff */
[----:B------:R-:W-:-:S04]  /*7780*/  FMUL R0, R3, R156 ;  /* 0x0000009c03007220 */ /* 0x000fc80000400000 */
[----:B------:R-:W-:-:S05]  /*7790*/  FFMA R0, R151, R155, R0 ;  /* 0x0000009b97007223 */ /* 0x000fca0000000000 */
[----:B------:R-:W-:-:S05]  /*77a0*/  F2FP.BF16.F32.PACK_AB R0, RZ, R0 ;  /* 0x00000000ff00723e */ /* 0x000fca00000010ff */
[----:B------:R0:W-:Y:S01]  /*77b0*/  STG.E.U16 desc[UR36][R10.64+0x1f2], R0 ;  /* 0x0001f2000a007986 */ /* 0x0001e2000c101524 */
[----:B------:R-:W-:Y:S05]  /*77c0*/  BRA `(.L_x_288) ;  /* 0x0000002400187947 */ /* 0x000fea0003800000 */
.L_x_35:
[----:B------:R-:W-:Y:S01]  /*77d0*/  ISETP.GT.AND P0, PT, R3, 0x1, PT ;  /* 0x000000010300780c */ /* 0x000fe20003f04270 */
[----:B------:R-:W-:Y:S01]  /*77e0*/  ULDC.64 UR4, c[0x0][0x5c0] ;  /* 0x0001700000047ab9 */ /* 0x000fe20000000a00 */
[-C--:B------:R-:W-:Y:S01]  /*77f0*/  FMUL R24, R24, R155.reuse ;  /* 0x0000009b18187220 */ /* 0x080fe20000400000 */
[-C--:B------:R-:W-:Y:S01]  /*7800*/  FMUL R25, R25, R155.reuse ;  /* 0x0000009b19197220 */ /* 0x080fe20000400000 */
[----:B------:R-:W-:Y:S01]  /*7810*/  ISETP.GT.AND P3, PT, R0, RZ, P0 ;  /* 0x000000ff0000720c */ /* 0x000fe20000764270 */
[-C--:B------:R-:W-:Y:S01]  /*7820*/  FMUL R26, R26, R155.reuse ;  /* 0x0000009b1a1a7220 */ /* 0x080fe20000400000 */
[----:B------:R-:W-:Y:S01]  /*7830*/  LEA R4, P4, R160, UR4, 0x1 ;  /* 0x00000004a0047c11 */ /* 0x000fe2000f8808ff */
[-C--:B------:R-:W-:Y:S01]  /*7840*/  FMUL R27, R27, R155.reuse ;  /* 0x0000009b1b1b7220 */ /* 0x080fe20000400000 */
[----:B------:R-:W-:Y:S01]  /*7850*/  F2FP.BF16.F32.PACK_AB R24, RZ, R24 ;  /* 0x00000018ff18723e */ /* 0x000fe200000010ff */
[-C--:B------:R-:W-:Y:S01]  /*7860*/  FMUL R28, R28, R155.reuse ;  /* 0x0000009b1c1c7220 */ /* 0x080fe20000400000 */
[----:B------:R-:W-:Y:S01]  /*7870*/  LEA.HI.X R5, R160, UR5, R153, 0x1, P4 ;  /* 0x00000005a0057c11 */ /* 0x000fe2000a0f0c99 */
[----:B------:R-:W-:Y:S01]  /*7880*/  FMUL R29, R29, R155 ;  /* 0x0000009b1d1d7220 */ /* 0x000fe20000400000 */
[----:B------:R-:W-:Y:S01]  /*7890*/  F2FP.BF16.F32.PACK_AB R25, RZ, R25 ;  /* 0x00000019ff19723e */ /* 0x000fe200000010ff */
[-C--:B------:R-:W-:Y:S01]  /*78a0*/  FMUL R30, R30, R155.reuse ;  /* 0x0000009b1e1e7220 */ /* 0x080fe20000400000 */
[----:B------:R-:W-:Y:S01]  /*78b0*/  SHF.L.U64.HI R11, R10, 0x4, R11 ;  /* 0x000000040a0b7819 */ /* 0x000fe2000001020b */
[----:B------:R-:W-:Y:S01]  /*78c0*/  @P1 STG.E.U16 desc[UR36][R4.64], R24 ;  /* 0x0000001804001986 */ /* 0x000fe2000c101524 */
[----:B------:R-:W-:Y:S01]  /*78d0*/  ISETP.GT.AND P1, PT, R3, 0x8, PT ;  /* 0x000000080300780c */ /* 0x000fe20003f24270 */
[-C--:B------:R-:W-:Y:S01]  /*78e0*/  FMUL R31, R31, R155.reuse ;  /* 0x0000009b1f1f7220 */ /* 0x080fe20000400000 */
[----:B------:R-:W-:Y:S01]  /*78f0*/  ISETP.GT.AND P4, PT, R0, 0x8, P0 ;  /* 0x000000080000780c */ /* 0x000fe20000784270 */
[----:B------:R-:W-:Y:S01]  /*7900*/  @P3 STG.E.U16 desc[UR36][R4.64+0x2], R25 ;  /* 0x0000021904003986 */ /* 0x000fe2000c101524 */
[----:B------:R-:W-:Y:S01]  /*7910*/  LEA R6, P3, R10, R4, 0x4 ;  /* 0x000000040a067211 */ /* 0x000fe200078620ff */
[-C--:B------:R-:W-:Y:S01]  /*7920*/  FMUL R32, R32, R155.reuse ;  /* 0x0000009b20207220 */ /* 0x080fe20000400000 */
[C---:B------:R-:W-:Y:S01]  /*7930*/  ISETP.GT.AND P2, PT, R0.reuse, 0x8, P2 ;  /* 0x000000080000780c */ /* 0x040fe20001744270 */
[-C--:B------:R-:W-:Y:S01]  /*7940*/  FMUL R33, R33, R155.reuse ;  /* 0x0000009b21217220 */ /* 0x080fe20000400000 */
[----:B------:R-:W-:Y:S01]  /*7950*/  ISETP.GT.AND P0, PT, R3, 0x9, PT ;  /* 0x000000090300780c */ /* 0x000fe20003f04270 */
[----:B------:R-:W-:Y:S01]  /*7960*/  IMAD.X R7, R11, 0x1, R5, P3 ;  /* 0x000000010b077824 */ /* 0x000fe200018e0605 */
[----:B------:R-:W-:Y:S01]  /*7970*/  ISETP.GT.AND P5, PT, R0, RZ, P1 ;  /* 0x000000ff0000720c */ /* 0x000fe20000fa4270 */
[-C--:B------:R-:W-:Y:S01]  /*7980*/  FMUL R34, R34, R155.reuse ;  /* 0x0000009b22227220 */ /* 0x080fe20000400000 */
[----:B------:R-:W-:Y:S01]  /*7990*/  ISETP.GT.AND P3, PT, R0, RZ, P0 ;  /* 0x000000ff0000720c */ /* 0x000fe20000764270 */
[-C--:B------:R-:W-:Y:S01]  /*79a0*/  FMUL R35, R35, R155.reuse ;  /* 0x0000009b23237220 */ /* 0x080fe20000400000 */
[----:B------:R-:W-:Y:S01]  /*79b0*/  F2FP.BF16.F32.PACK_AB R26, RZ, R26 ;  /* 0x0000001aff1a723e */ /* 0x000fe200000010ff */
[----:B------:R-:W-:Y:S01]  /*79c0*/  FMUL R36, R36, R155 ;  /* 0x0000009b24247220 */ /* 0x000fe20000400000 */
[----:B------:R-:W-:Y:S01]  /*79d0*/  F2FP.BF16.F32.PACK_AB R27, RZ, R27 ;  /* 0x0000001bff1b723e */ /* 0x000fe200000010ff */
[----:B------:R-:W-:Y:S01]  /*79e0*/  FMUL R37, R37, R155 ;  /* 0x0000009b25257220 */ /* 0x000fe20000400000 */
[----:B------:R-:W-:Y:S01]  /*79f0*/  F2FP.BF16.F32.PACK_AB R28, RZ, R28 ;  /* 0x0000001cff1c723e */ /* 0x000fe200000010ff */
[----:B------:R-:W-:Y:S01]  /*7a00*/  @P2 STG.E.U16 desc[UR36][R6.64], R26 ;  /* 0x0000001a06002986 */ /* 0x000fe2000c101524 */
[----:B------:R-:W-:Y:S01]  /*7a10*/  F2FP.BF16.F32.PACK_AB R29, RZ, R29 ;  /* 0x0000001dff1d723e */ /* 0x000fe200000010ff */
[-C--:B------:R-:W-:Y:S01]  /*7a20*/  FMUL R38, R38, R155.reuse ;  /* 0x0000009b26267220 */ /* 0x080fe20000400000 */
[C---:B------:R-:W-:Y:S01]  /*7a30*/  ISETP.GT.AND P2, PT, R0.reuse, 0x8, P1 ;  /* 0x000000080000780c */ /* 0x040fe20000f44270 */
[----:B------:R-:W-:Y:S01]  /*7a40*/  @P4 STG.E.U16 desc[UR36][R6.64+0x2], R27 ;  /* 0x0000021b06004986 */ /* 0x000fe2000c101524 */
[----:B------:R-:W-:Y:S01]  /*7a50*/  ISETP.GT.AND P1, PT, R3, 0x10, PT ;  /* 0x000000100300780c */ /* 0x000fe20003f24270 */
[-C--:B------:R-:W-:Y:S01]  /*7a60*/  FMUL R39, R39, R155.reuse ;  /* 0x0000009b27277220 */ /* 0x080fe20000400000 */
[----:B------:R-:W-:Y:S01]  /*7a70*/  F2FP.BF16.F32.PACK_AB R30, RZ, R30 ;  /* 0x0000001eff1e723e */ /* 0x000fe200000010ff */
[----:B------:R-:W-:Y:S01]  /*7a80*/  @P5 STG.E.U16 desc[UR36][R4.64+0x10], R28 ;  /* 0x0000101c04005986 */ /* 0x000fe2000c101524 */
[----:B------:R-:W-:Y:S01]  /*7a90*/  ISETP.GT.AND P4, PT, R0, RZ, P1 ;  /* 0x000000ff0000720c */ /* 0x000fe20000f84270 */
[----:B------:R-:W-:Y:S01]  /*7aa0*/  FMUL R40, R40, R155 ;  /* 0x0000009b28287220 */ /* 0x000fe20000400000 */
[----:B------:R-:W-:Y:S01]  /*7ab0*/  F2FP.BF16.F32.PACK_AB R31, RZ, R31 ;  /* 0x0000001fff1f723e */ /* 0x000fe200000010ff */
[----:B------:R-:W-:Y:S01]  /*7ac0*/  @P3 STG.E.U16 desc[UR36][R4.64+0x12], R29 ;  /* 0x0000121d04003986 */ /* 0x000fe2000c101524 */
[----:B------:R-:W-:Y:S01]  /*7ad0*/  ISETP.GT.AND P3, PT, R0, 0x8, P0 ;  /* 0x000000080000780c */ /* 0x000fe20000764270 */
[-C--:B------:R-:W-:Y:S01]  /*7ae0*/  FMUL R41, R41, R155.reuse ;  /* 0x0000009b29297220 */ /* 0x080fe20000400000 */
[----:B------:R-:W-:Y:S01]  /*7af0*/  ISETP.GT.AND P0, PT, R3, 0x11, PT ;  /* 0x000000110300780c */ /* 0x000fe20003f04270 */
[----:B------:R-:W-:Y:S01]  /*7b00*/  @P2 STG.E.U16 desc[UR36][R6.64+0x10], R30 ;  /* 0x0000101e06002986 */ /* 0x000fe2000c101524 */
[----:B------:R-:W-:Y:S01]  /*7b10*/  F2FP.BF16.F32.PACK_AB R32, RZ, R32 ;  /* 0x00000020ff20723e */ /* 0x000fe200000010ff */
[-C--:B------:R-:W-:Y:S01]  /*7b20*/  FMUL R42, R42, R155.reuse ;  /* 0x0000009b2a2a7220 */ /* 0x080fe20000400000 */
[C---:B------:R-:W-:Y:S01]  /*7b30*/  ISETP.GT.AND P5, PT, R0.reuse, RZ, P0 ;  /* 0x000000ff0000720c */ /* 0x040fe200007a4270 */
[-C--:B------:R-:W-:Y:S01]  /*7b40*/  FMUL R43, R43, R155.reuse ;  /* 0x0000009b2b2b7220 */ /* 0x080fe20000400000 */
[----:B------:R-:W-:Y:S01]  /*7b50*/  ISETP.GT.AND P2, PT, R0, 0x8, P1 ;  /* 0x000000080000780c */ /* 0x000fe20000f44270 */
[-C--:B------:R-:W-:Y:S01]  /*7b60*/  FMUL R44, R44, R155.reuse ;  /* 0x0000009b2c2c7220 */ /* 0x080fe20000400000 */
[----:B------:R-:W-:Y:S01]  /*7b70*/  ISETP.GT.AND P1, PT, R3, 0x18, PT ;  /* 0x000000180300780c */ /* 0x000fe20003f24270 */
[----:B------:R-:W-:Y:S01]  /*7b80*/  FMUL R45, R45, R155 ;  /* 0x0000009b2d2d7220 */ /* 0x000fe20000400000 */
[----:B------:R-:W-:Y:S01]  /*7b90*/  F2FP.BF16.F32.PACK_AB R33, RZ, R33 ;  /* 0x00000021ff21723e */ /* 0x000fe200000010ff */
[----:B------:R-:W-:Y:S01]  /*7ba0*/  @P3 STG.E.U16 desc[UR36][R6.64+0x12], R31 ;  /* 0x0000121f06003986 */ /* 0x000fe2000c101524 */
[----:B------:R-:W-:Y:S01]  /*7bb0*/  ISETP.GT.AND P3, PT, R0, 0x8, P0 ;  /* 0x000000080000780c */ /* 0x000fe20000764270 */
[-C--:B------:R-:W-:Y:S01]  /*7bc0*/  FMUL R46, R46, R155.reuse ;  /* 0x0000009b2e2e7220 */ /* 0x080fe20000400000 */
[----:B------:R-:W-:Y:S01]  /*7bd0*/  ISETP.GT.AND P0, PT, R3, 0x19, PT ;  /* 0x000000190300780c */ /* 0x000fe20003f04270 */
[----:B------:R-:W-:Y:S01]  /*7be0*/  @P4 STG.E.U16 desc[UR36][R4.64+0x20], R32 ;  /* 0x0000202004004986 */ /* 0x000fe2000c101524 */
[C---:B------:R-:W-:Y:S01]  /*7bf0*/  ISETP.GT.AND P4, PT, R0.reuse, RZ, P1 ;  /* 0x000000ff0000720c */ /* 0x040fe20000f84270 */
[-C--:B------:R-:W-:Y:S01]  /*7c00*/  FMUL R47, R47, R155.reuse ;  /* 0x0000009b2f2f7220 */ /* 0x080fe20000400000 */
[----:B------:R-:W-:Y:S01]  /*7c10*/  F2FP.BF16.F32.PACK_AB R34, RZ, R34 ;  /* 0x00000022ff22723e */ /* 0x000fe200000010ff */
[----:B------:R-:W-:Y:S01]  /*7c20*/  @P5 STG.E.U16 desc[UR36][R4.64+0x22], R33 ;  /* 0x0000222104005986 */ /* 0x000fe2000c101524 */
[----:B------:R-:W-:Y:S01]  /*7c30*/  ISETP.GT.AND P5, PT, R0, RZ, P0 ;  /* 0x000000ff0000720c */ /* 0x000fe200007a4270 */
[----:B------:R-:W-:Y:S01]  /*7c40*/  FMUL R48, R48, R155 ;  /* 0x0000009b30307220 */ /* 0x000fe20000400000 */
[----:B------:R-:W-:Y:S01]  /*7c50*/  F2FP.BF16.F32.PACK_AB R35, RZ, R35 ;  /* 0x00000023ff23723e */ /* 0x000fe200000010ff */
[----:B------:R-:W-:Y:S01]  /*7c60*/  @P2 STG.E.U16 desc[UR36][R6.64+0x20], R34 ;  /* 0x0000202206002986 */ /* 0x000fe2000c101524 */
[----:B------:R-:W-:Y:S01]  /*7c70*/  F2FP.BF16.F32.PACK_AB R36, RZ, R36 ;  /* 0x00000024ff24723e */ /* 0x000fe200000010ff */
[-C--:B------:R-:W-:Y:S01]  /*7c80*/  FMUL R49, R49, R155.reuse ;  /* 0x0000009b31317220 */ /* 0x080fe20000400000 */
[----:B------:R-:W-:Y:S01]  /*7c90*/  ISETP.GT.AND P2, PT, R0, 0x8, P1 ;  /* 0x000000080000780c */ /* 0x000fe20000f44270 */
[----:B------:R-:W-:Y:S01]  /*7ca0*/  @P3 STG.E.U16 desc[UR36][R6.64+0x22], R35 ;  /* 0x0000222306003986 */ /* 0x000fe2000c101524 */
[----:B------:R-:W-:Y:S01]  /*7cb0*/  ISETP.GT.AND P1, PT, R3, 0x20, PT ;  /* 0x000000200300780c */ /* 0x000fe20003f24270 */
[----:B------:R-:W-:Y:S01]  /*7cc0*/  FMUL R50, R50, R155 ;  /* 0x0000009b32327220 */ /* 0x000fe20000400000 */
[----:B------:R-:W-:Y:S01]  /*7cd0*/  F2FP.BF16.F32.PACK_AB R37, RZ, R37 ;  /* 0x00000025ff25723e */ /* 0x000fe200000010ff */
[----:B------:R-:W-:Y:S01]  /*7ce0*/  @P4 STG.E.U16 desc[UR36][R4.64+0x30], R36 ;  /* 0x0000302404004986 */ /* 0x000fe2000c101524 */
[C---:B------:R-:W-:Y:S01]  /*7cf0*/  ISETP.GT.AND P3, PT, R0.reuse, 0x8, P0 ;  /* 0x000000080000780c */ /* 0x040fe20000764270 */
[-C--:B------:R-:W-:Y:S01]  /*7d00*/  FMUL R51, R51, R155.reuse ;  /* 0x0000009b33337220 */ /* 0x080fe20000400000 */
[----:B------:R-:W-:Y:S01]  /*7d10*/  ISETP.GT.AND P0, PT, R3, 0x21, PT ;  /* 0x000000210300780c */ /* 0x000fe20003f04270 */
[----:B------:R-:W-:Y:S01]  /*7d20*/  @P5 STG.E.U16 desc[UR36][R4.64+0x32], R37 ;  /* 0x0000322504005986 */ /* 0x000fe2000c101524 */
[----:B------:R-:W-:Y:S01]  /*7d30*/  ISETP.GT.AND P4, PT, R0, RZ, P1 ;  /* 0x000000ff0000720c */ /* 0x000fe20000f84270 */
[-C--:B------:R-:W-:Y:S01]  /*7d40*/  FMUL R52, R52, R155.reuse ;  /* 0x0000009b34347220 */ /* 0x080fe20000400000 */
[----:B------:R-:W-:Y:S01]  /*7d50*/  F2FP.BF16.F32.PACK_AB R38, RZ, R38 ;  /* 0x00000026ff26723e */ /* 0x000fe200000010ff */
[-C--:B------:R-:W-:Y:S01]  /*7d60*/  FMUL R53, R53, R155.reuse ;  /* 0x0000009b35357220 */ /* 0x080fe20000400000 */
        /* <DEDUP_REMOVED lines=325> */
[----:B------:R-:W-:Y:S01]  /*91c0*/  FMUL R151, R151, R155 ;  /* 0x0000009b97977220 */ /* 0x000fe20000400000 */
[----:B------:R-:W-:Y:S01]  /*91d0*/  ISETP.GT.AND P2, PT, R0, 0x8, P1 ;  /* 0x000000080000780c */ /* 0x000fe20000f44270 */
[----:B------:R-:W-:Y:S01]  /*91e0*/  @P3 STG.E.U16 desc[UR36][R6.64+0x132], R103 ;  /* 0x0001326706003986 */ /* 0x000fe2000c101524 */
[----:B------:R-:W-:-:S02]  /*91f0*/  ISETP.GT.AND P1, PT, R3, 0xa8, PT ;  /* 0x000000a80300780c */ /* 0x000fc40003f24270 */
[----:B------:R-:W-:Y:S01]  /*9200*/  F2FP.BF16.F32.PACK_AB R105, RZ, R105 ;  /* 0x00000069ff69723e */ /* 0x000fe200000010ff */
[----:B------:R-:W-:Y:S01]  /*9210*/  @P4 STG.E.U16 desc[UR36][R4.64+0x140], R104 ;  /* 0x0001406804004986 */ /* 0x000fe2000c101524 */
[C---:B------:R-:W-:Y:S02]  /*9220*/  ISETP.GT.AND P3, PT, R0.reuse, 0x8, P0 ;  /* 0x000000080000780c */ /* 0x040fe40000764270 */
[----:B------:R-:W-:Y:S01]  /*9230*/  ISETP.GT.AND P0, PT, R3, 0xa9, PT ;  /* 0x000000a90300780c */ /* 0x000fe20003f04270 */
[----:B------:R-:W-:Y:S01]  /*9240*/  @P5 STG.E.U16 desc[UR36][R4.64+0x142], R105 ;  /* 0x0001426904005986 */ /* 0x000fe2000c101524 */
[C---:B------:R-:W-:Y:S02]  /*9250*/  ISETP.GT.AND P4, PT, R0.reuse, RZ, P1 ;  /* 0x000000ff0000720c */ /* 0x040fe40000f84270 */
[----:B------:R-:W-:Y:S02]  /*9260*/  F2FP.BF16.F32.PACK_AB R106, RZ, R106 ;  /* 0x0000006aff6a723e */ /* 0x000fe400000010ff */
[----:B------:R-:W-:-:S02]  /*9270*/  ISETP.GT.AND P5, PT, R0, RZ, P0 ;  /* 0x000000ff0000720c */ /* 0x000fc400007a4270 */
[----:B------:R-:W-:Y:S01]  /*9280*/  F2FP.BF16.F32.PACK_AB R107, RZ, R107 ;  /* 0x0000006bff6b723e */ /* 0x000fe200000010ff */
[----:B------:R-:W-:Y:S01]  /*9290*/  @P2 STG.E.U16 desc[UR36][R6.64+0x140], R106 ;  /* 0x0001406a06002986 */ /* 0x000fe2000c101524 */
[----:B------:R-:W-:Y:S02]  /*92a0*/  F2FP.BF16.F32.PACK_AB R108, RZ, R108 ;  /* 0x0000006cff6c723e */ /* 0x000fe400000010ff */
[C---:B------:R-:W-:Y:S01]  /*92b0*/  ISETP.GT.AND P2, PT, R0.reuse, 0x8, P1 ;  /* 0x000000080000780c */ /* 0x040fe20000f44270 */
[----:B------:R-:W-:Y:S01]  /*92c0*/  @P3 STG.E.U16 desc[UR36][R6.64+0x142], R107 ;  /* 0x0001426b06003986 */ /* 0x000fe2000c101524 */
[----:B------:R-:W-:Y:S02]  /*92d0*/  ISETP.GT.AND P1, PT, R3, 0xb0, PT ;  /* 0x000000b00300780c */ /* 0x000fe40003f24270 */
[----:B------:R-:W-:Y:S01]  /*92e0*/  F2FP.BF16.F32.PACK_AB R109, RZ, R109 ;  /* 0x0000006dff6d723e */ /* 0x000fe200000010ff */
[----:B------:R-:W-:Y:S01]  /*92f0*/  @P4 STG.E.U16 desc[UR36][R4.64+0x150], R108 ;  /* 0x0001506c04004986 */ /* 0x000fe2000c101524 */
[----:B------:R-:W-:-:S02]  /*9300*/  ISETP.GT.AND P3, PT, R0, 0x8, P0 ;  /* 0x000000080000780c */ /* 0x000fc40000764270 */
[----:B------:R-:W-:Y:S01]  /*9310*/  ISETP.GT.AND P0, PT, R3, 0xb1, PT ;  /* 0x000000b10300780c */ /* 0x000fe20003f04270 */
[----:B------:R-:W-:Y:S01]  /*9320*/  @P5 STG.E.U16 desc[UR36][R4.64+0x152], R109 ;  /* 0x0001526d04005986 */ /* 0x000fe2000c101524 */
[C---:B------:R-:W-:Y:S02]  /*9330*/  ISETP.GT.AND P4, PT, R0.reuse, RZ, P1 ;  /* 0x000000ff0000720c */ /* 0x040fe40000f84270 */
[----:B------:R-:W-:Y:S02]  /*9340*/  F2FP.BF16.F32.PACK_AB R110, RZ, R110 ;  /* 0x0000006eff6e723e */ /* 0x000fe400000010ff */
[----:B------:R-:W-:Y:S02]  /*9350*/  ISETP.GT.AND P5, PT, R0, RZ, P0 ;  /* 0x000000ff0000720c */ /* 0x000fe400007a4270 */
[----:B------:R-:W-:Y:S01]  /*9360*/  F2FP.BF16.F32.PACK_AB R111, RZ, R111 ;  /* 0x0000006fff6f723e */ /* 0x000fe200000010ff */
[----:B------:R-:W-:Y:S01]  /*9370*/  @P2 STG.E.U16 desc[UR36][R6.64+0x150], R110 ;  /* 0x0001506e06002986 */ /* 0x000fe2000c101524 */
[----:B------:R-:W-:-:S02]  /*9380*/  F2FP.BF16.F32.PACK_AB R112, RZ, R112 ;  /* 0x00000070ff70723e */ /* 0x000fc400000010ff */
[C---:B------:R-:W-:Y:S01]  /*9390*/  ISETP.GT.AND P2, PT, R0.reuse, 0x8, P1 ;  /* 0x000000080000780c */ /* 0x040fe20000f44270 */
[----:B------:R-:W-:Y:S01]  /*93a0*/  @P3 STG.E.U16 desc[UR36][R6.64+0x152], R111 ;  /* 0x0001526f06003986 */ /* 0x000fe2000c101524 */
[C---:B------:R-:W-:Y:S02]  /*93b0*/  ISETP.GT.AND P1, PT, R3.reuse, 0xb8, PT ;  /* 0x000000b80300780c */ /* 0x040fe40003f24270 */
[----:B------:R-:W-:Y:S01]  /*93c0*/  F2FP.BF16.F32.PACK_AB R113, RZ, R113 ;  /* 0x00000071ff71723e */ /* 0x000fe200000010ff */
[----:B------:R-:W-:Y:S01]  /*93d0*/  @P4 STG.E.U16 desc[UR36][R4.64+0x160], R112 ;  /* 0x0001607004004986 */ /* 0x000fe2000c101524 */
[C---:B------:R-:W-:Y:S02]  /*93e0*/  ISETP.GT.AND P3, PT, R0.reuse, 0x8, P0 ;  /* 0x000000080000780c */ /* 0x040fe40000764270 */
[----:B------:R-:W-:Y:S01]  /*93f0*/  ISETP.GT.AND P0, PT, R3, 0xb9, PT ;  /* 0x000000b90300780c */ /* 0x000fe20003f04270 */
[----:B------:R-:W-:Y:S01]  /*9400*/  @P5 STG.E.U16 desc[UR36][R4.64+0x162], R113 ;  /* 0x0001627104005986 */ /* 0x000fe2000c101524 */
[----:B------:R-:W-:-:S02]  /*9410*/  ISETP.GT.AND P4, PT, R0, RZ, P1 ;  /* 0x000000ff0000720c */ /* 0x000fc40000f84270 */
[----:B------:R-:W-:Y:S02]  /*9420*/  F2FP.BF16.F32.PACK_AB R114, RZ, R114 ;  /* 0x00000072ff72723e */ /* 0x000fe400000010ff */
[C---:B------:R-:W-:Y:S02]  /*9430*/  ISETP.GT.AND P5, PT, R0.reuse, RZ, P0 ;  /* 0x000000ff0000720c */ /* 0x040fe400007a4270 */
[----:B------:R-:W-:Y:S01]  /*9440*/  F2FP.BF16.F32.PACK_AB R115, RZ, R115 ;  /* 0x00000073ff73723e */ /* 0x000fe200000010ff */
[----:B------:R-:W-:Y:S01]  /*9450*/  @P2 STG.E.U16 desc[UR36][R6.64+0x160], R114 ;  /* 0x0001607206002986 */ /* 0x000fe2000c101524 */
[----:B------:R-:W-:Y:S02]  /*9460*/  F2FP.BF16.F32.PACK_AB R116, RZ, R116 ;  /* 0x00000074ff74723e */ /* 0x000fe400000010ff */
        /* <DEDUP_REMOVED lines=65> */
[----:B------:R-:W-:Y:S02]  /*9880*/  ISETP.GT.AND P5, PT, R0, RZ, P0 ;  /* 0x000000ff0000720c */ /* 0x000fe400007a4270 */
[----:B------:R-:W-:Y:S02]  /*9890*/  F2FP.BF16.F32.PACK_AB R134, RZ, R134 ;  /* 0x00000086ff86723e */ /* 0x000fe400000010ff */
[----:B------:R-:W-:Y:S02]  /*98a0*/  F2FP.BF16.F32.PACK_AB R135, RZ, R135 ;  /* 0x00000087ff87723e */ /* 0x000fe400000010ff */
[----:B------:R-:W-:Y:S01]  /*98b0*/  F2FP.BF16.F32.PACK_AB R136, RZ, R136 ;  /* 0x00000088ff88723e */ /* 0x000fe200000010ff */
[----:B------:R-:W-:Y:S01]  /*98c0*/  @P2 STG.E.U16 desc[UR36][R6.64+0x1b0], R134 ;  /* 0x0001b08606002986 */ /* 0x000fe2000c101524 */
[----:B------:R-:W-:-:S02]  /*98d0*/  F2FP.BF16.F32.PACK_AB R137, RZ, R137 ;  /* 0x00000089ff89723e */ /* 0x000fc400000010ff */
[C---:B------:R-:W-:Y:S01]  /*98e0*/  ISETP.GT.AND P1, PT, R0.reuse, 0x8, P1 ;  /* 0x000000080000780c */ /* 0x040fe20000f24270 */
[----:B------:R-:W-:Y:S01]  /*98f0*/  @P3 STG.E.U16 desc[UR36][R6.64+0x1b2], R135 ;  /* 0x0001b28706003986 */ /* 0x000fe2000c101524 */
[C---:B------:R-:W-:Y:S02]  /*9900*/  ISETP.GT.AND P2, PT, R0.reuse, 0x8, P0 ;  /* 0x000000080000780c */ /* 0x040fe40000744270 */
[C---:B------:R-:W-:Y:S01]  /*9910*/  ISETP.GT.AND P0, PT, R3.reuse, 0xe9, PT ;  /* 0x000000e90300780c */ /* 0x040fe20003f04270 */
[----:B------:R-:W-:Y:S01]  /*9920*/  @P4 STG.E.U16 desc[UR36][R4.64+0x1c0], R136 ;  /* 0x0001c08804004986 */ /* 0x000fe2000c101524 */
[----:B------:R-:W-:Y:S02]  /*9930*/  ISETP.GT.AND P4, PT, R3, 0xe8, PT ;  /* 0x000000e80300780c */ /* 0x000fe40003f84270 */
[----:B------:R-:W-:Y:S01]  /*9940*/  F2FP.BF16.F32.PACK_AB R138, RZ, R138 ;  /* 0x0000008aff8a723e */ /* 0x000fe200000010ff */
[----:B------:R-:W-:Y:S01]  /*9950*/  @P5 STG.E.U16 desc[UR36][R4.64+0x1c2], R137 ;  /* 0x0001c28904005986 */ /* 0x000fe2000c101524 */
[----:B------:R-:W-:-:S02]  /*9960*/  ISETP.GT.AND P5, PT, R0, RZ, P4 ;  /* 0x000000ff0000720c */ /* 0x000fc400027a4270 */
[----:B------:R-:W-:Y:S01]  /*9970*/  F2FP.BF16.F32.PACK_AB R139, RZ, R139 ;  /* 0x0000008bff8b723e */ /* 0x000fe200000010ff */
[----:B------:R-:W-:Y:S01]  /*9980*/  @P1 STG.E.U16 desc[UR36][R6.64+0x1c0], R138 ;  /* 0x0001c08a06001986 */ /* 0x000fe2000c101524 */
[----:B------:R-:W-:Y:S02]  /*9990*/  F2FP.BF16.F32.PACK_AB R140, RZ, R140 ;  /* 0x0000008cff8c723e */ /* 0x000fe400000010ff */
[C---:B------:R-:W-:Y:S01]  /*99a0*/  ISETP.GT.AND P3, PT, R0.reuse, RZ, P0 ;  /* 0x000000ff0000720c */ /* 0x040fe20000764270 */
[----:B------:R-:W-:Y:S01]  /*99b0*/  @P2 STG.E.U16 desc[UR36][R6.64+0x1c2], R139 ;  /* 0x0001c28b06002986 */ /* 0x000fe2000c101524 */
[C---:B------:R-:W-:Y:S02]  /*99c0*/  ISETP.GT.AND P4, PT, R0.reuse, 0x8, P4 ;  /* 0x000000080000780c */ /* 0x040fe40002784270 */
[----:B------:R-:W-:Y:S02]  /*99d0*/  F2FP.BF16.F32.PACK_AB R141, RZ, R141 ;  /* 0x0000008dff8d723e */ /* 0x000fe400000010ff */
[----:B------:R-:W-:Y:S01]  /*99e0*/  F2FP.BF16.F32.PACK_AB R142, RZ, R142 ;  /* 0x0000008eff8e723e */ /* 0x000fe200000010ff */
[----:B------:R-:W-:Y:S01]  /*99f0*/  @P5 STG.E.U16 desc[UR36][R4.64+0x1d0], R140 ;  /* 0x0001d08c04005986 */ /* 0x000fe2000c101524 */
[----:B------:R-:W-:-:S02]  /*9a00*/  ISETP.GT.AND P5, PT, R0, 0x8, P0 ;  /* 0x000000080000780c */ /* 0x000fc400007a4270 */
[----:B------:R-:W-:Y:S02]  /*9a10*/  F2FP.BF16.F32.PACK_AB R143, RZ, R143 ;  /* 0x0000008fff8f723e */ /* 0x000fe400000010ff */
[C---:B------:R-:W-:Y:S01]  /*9a20*/  ISETP.GT.AND P0, PT, R3.reuse, 0xf1, PT ;  /* 0x000000f10300780c */ /* 0x040fe20003f04270 */
[----:B------:R-:W-:Y:S01]  /*9a30*/  @P3 STG.E.U16 desc[UR36][R4.64+0x1d2], R141 ;  /* 0x0001d28d04003986 */ /* 0x000fe2000c101524 */
[----:B------:R-:W-:Y:S02]  /*9a40*/  ISETP.GT.AND P3, PT, R3, 0xf0, PT ;  /* 0x000000f00300780c */ /* 0x000fe40003f64270 */
[----:B------:R-:W-:Y:S01]  /*9a50*/  F2FP.BF16.F32.PACK_AB R144, RZ, R144 ;  /* 0x00000090ff90723e */ /* 0x000fe200000010ff */
[----:B------:R-:W-:Y:S01]  /*9a60*/  @P4 STG.E.U16 desc[UR36][R6.64+0x1d0], R142 ;  /* 0x0001d08e06004986 */ /* 0x000fe2000c101524 */
[C---:B------:R-:W-:Y:S02]  /*9a70*/  ISETP.GT.AND P4, PT, R0.reuse, RZ, P3 ;  /* 0x000000ff0000720c */ /* 0x040fe40001f84270 */
[----:B------:R-:W-:Y:S01]  /*9a80*/  F2FP.BF16.F32.PACK_AB R145, RZ, R145 ;  /* 0x00000091ff91723e */ /* 0x000fe200000010ff */
[----:B------:R-:W-:Y:S01]  /*9a90*/  @P5 STG.E.U16 desc[UR36][R6.64+0x1d2], R143 ;  /* 0x0001d28f06005986 */ /* 0x000fe2000c101524 */
[----:B------:R-:W-:-:S02]  /*9aa0*/  ISETP.GT.AND P5, PT, R0, RZ, P0 ;  /* 0x000000ff0000720c */ /* 0x000fc400007a4270 */
[C---:B------:R-:W-:Y:S02]  /*9ab0*/  ISETP.GT.AND P2, PT, R3.reuse, 0xf8, PT ;  /* 0x000000f80300780c */ /* 0x040fe40003f44270 */
[----:B------:R-:W-:Y:S02]  /*9ac0*/  ISETP.GT.AND P1, PT, R3, 0xf9, PT ;  /* 0x000000f90300780c */ /* 0x000fe40003f24270 */
[C---:B------:R-:W-:Y:S02]  /*9ad0*/  ISETP.GT.AND P3, PT, R0.reuse, 0x8, P3 ;  /* 0x000000080000780c */ /* 0x040fe40001f64270 */
[C---:B------:R-:W-:Y:S01]  /*9ae0*/  ISETP.GT.AND P0, PT, R0.reuse, 0x8, P0 ;  /* 0x000000080000780c */ /* 0x040fe20000704270 */
[----:B------:R-:W-:Y:S01]  /*9af0*/  @P4 STG.E.U16 desc[UR36][R4.64+0x1e0], R144 ;  /* 0x0001e09004004986 */ /* 0x000fe2000c101524 */
[C---:B------:R-:W-:Y:S02]  /*9b00*/  ISETP.GT.AND P4, PT, R0.reuse, RZ, P1 ;  /* 0x000000ff0000720c */ /* 0x040fe40000f84270 */
[----:B------:R-:W-:Y:S01]  /*9b10*/  F2FP.BF16.F32.PACK_AB R146, RZ, R146 ;  /* 0x00000092ff92723e */ /* 0x000fe200000010ff */
[----:B------:R-:W-:Y:S01]  /*9b20*/  @P5 STG.E.U16 desc[UR36][R4.64+0x1e2], R145 ;  /* 0x0001e29104005986 */ /* 0x000fe2000c101524 */
[----:B------:R-:W-:-:S02]  /*9b30*/  ISETP.GT.AND P5, PT, R0, RZ, P2 ;  /* 0x000000ff0000720c */ /* 0x000fc400017a4270 */
[C---:B------:R-:W-:Y:S02]  /*9b40*/  ISETP.GT.AND P2, PT, R0.reuse, 0x8, P2 ;  /* 0x000000080000780c */ /* 0x040fe40001744270 */
[----:B------:R-:W-:Y:S01]  /*9b50*/  F2FP.BF16.F32.PACK_AB R147, RZ, R147 ;  /* 0x00000093ff93723e */ /* 0x000fe200000010ff */
[----:B------:R-:W-:Y:S01]  /*9b60*/  @P3 STG.E.U16 desc[UR36][R6.64+0x1e0], R146 ;  /* 0x0001e09206003986 */ /* 0x000fe2000c101524 */
[----:B------:R-:W-:Y:S02]  /*9b70*/  ISETP.GT.AND P1, PT, R0, 0x8, P1 ;  /* 0x000000080000780c */ /* 0x000fe40000f24270 */
[----:B------:R-:W-:Y:S01]  /*9b80*/  F2FP.BF16.F32.PACK_AB R148, RZ, R148 ;  /* 0x00000094ff94723e */ /* 0x000fe200000010ff */
[----:B------:R-:W-:Y:S01]  /*9b90*/  @P0 STG.E.U16 desc[UR36][R6.64+0x1e2], R147 ;  /* 0x0001e29306000986 */ /* 0x000fe2000c101524 */
[----:B------:R-:W-:Y:S02]  /*9ba0*/  F2FP.BF16.F32.PACK_AB R149, RZ, R149 ;  /* 0x00000095ff95723e */ /* 0x000fe400000010ff */
[----:B------:R-:W-:Y:S01]  /*9bb0*/  F2FP.BF16.F32.PACK_AB R150, RZ, R150 ;  /* 0x00000096ff96723e */ /* 0x000fe200000010ff */
[----:B------:R-:W-:Y:S01]  /*9bc0*/  @P5 STG.E.U16 desc[UR36][R4.64+0x1f0], R148 ;  /* 0x0001f09404005986 */ /* 0x000fe2000c101524 */
[----:B------:R-:W-:-:S03]  /*9bd0*/  F2FP.BF16.F32.PACK_AB R151, RZ, R151 ;  /* 0x00000097ff97723e */ /* 0x000fc600000010ff */
[----:B------:R0:W-:Y:S02]  /*9be0*/  @P4 STG.E.U16 desc[UR36][R4.64+0x1f2], R149 ;  /* 0x0001f29504004986 */ /* 0x0001e4000c101524 */
[----:B0-----:R-:W-:Y:S02]  /*9bf0*/  @P2 IMAD.MOV.U32 R4, RZ, RZ, R6 ;  /* 0x000000ffff042224 */ /* 0x001fe400078e0006 */
[----:B------:R-:W-:-:S05]  /*9c00*/  @P2 IMAD.MOV.U32 R5, RZ, RZ, R7 ;  /* 0x000000ffff052224 */ /* 0x000fca00078e0007 */
[----:B------:R0:W-:Y:S04]  /*9c10*/  @P2 STG.E.U16 desc[UR36][R4.64+0x1f0], R150 ;  /* 0x0001f09604002986 */ /* 0x0001e8000c101524 */
[----:B------:R0:W-:Y:S02]  /*9c20*/  @P1 STG.E.U16 desc[UR36][R6.64+0x1f2], R151 ;  /* 0x0001f29706001986 */ /* 0x0001e4000c101524 */
.L_x_288:
[----:B------:R-:W-:Y:S05]  /*9c30*/  BSYNC B0 ;  /* 0x0000000000007941 */ /* 0x000fea0003800000 */
.L_x_34:
[----:B------:R-:W-:Y:S01]  /*9c40*/  ULDC UR4, c[0x0][0xc] ;  /* 0x0000030000047ab9 */ /* 0x000fe20000000800 */
[----:B------:R-:W-:Y:S01]  /*9c50*/  ULDC UR5, c[0x0][0x10] ;  /* 0x0000040000057ab9 */ /* 0x000fe20000000800 */
[----:B0-----:R-:W0:Y:S01]  /*9c60*/  LDC R3, c[0x0][0x14] ;  /* 0x00000500ff037b82 */ /* 0x001e220000000800 */
[----:B------:R-:W-:Y:S01]  /*9c70*/  UIMAD.WIDE.U32 UR4, UR4, UR5, URZ ;  /* 0x00000005040472a5 */ /* 0x000fe2000f8e003f */
[----:B------:R-:W-:Y:S01]  /*9c80*/  PRMT R0, RZ, 0x7610, R0 ;  /* 0x00007610ff007816 */ /* 0x000fe20000000000 */
[----:B------:R-:W-:Y:S02]  /*9c90*/  IMAD.MOV.U32 R153, RZ, RZ, -0x1 ;  /* 0xffffffffff997424 */ /* 0x000fe400078e00ff */
[----:B------:R-:W-:Y:S02]  /*9ca0*/  IMAD.MOV.U32 R23, RZ, RZ, -0x1 ;  /* 0xffffffffff177424 */ /* 0x000fe400078e00ff */
[----:B0-----:R-:W-:-:S04]  /*9cb0*/  IMAD.WIDE.U32 R16, R3, UR4, R16 ;  /* 0x0000000403107c25 */ /* 0x001fc8000f8e0010 */
[----:B------:R-:W-:Y:S01]  /*9cc0*/  IMAD R3, R3, UR5, RZ ;  /* 0x0000000503037c24 */ /* 0x000fe2000f8e02ff */
[----:B------:R-:W-:Y:S02]  /*9cd0*/  ULDC.64 UR4, c[0x0][0x650] ;  /* 0x0001940000047ab9 */ /* 0x000fe40000000a00 */
[----:B------:R-:W-:Y:S01]  /*9ce0*/  ISETP.GE.U32.AND P0, PT, R16, UR4, PT ;  /* 0x0000000410007c0c */ /* 0x000fe2000bf06070 */
[----:B------:R-:W-:-:S05]  /*9cf0*/  IMAD.IADD R17, R17, 0x1, R3 ;  /* 0x0000000111117824 */ /* 0x000fca00078e0203 */
[----:B------:R-:W-:-:S13]  /*9d00*/  ISETP.GE.U32.AND.EX P0, PT, R17, UR5, PT, P0 ;  /* 0x0000000511007c0c */ /* 0x000fda000bf06100 */
[----:B------:R-:W-:Y:S05]  /*9d10*/  @P0 BRA `(.L_x_289) ;  /* 0x0000000400640947 */ /* 0x000fea0003800000 */
[----:B------:R-:W0:Y:S01]  /*9d20*/  S2R R12, SR_CTAID.X ;  /* 0x00000000000c7919 */ /* 0x000e220000002500 */
[----:B------:R-:W0:Y:S01]  /*9d30*/  LDC.64 R10, c[0x0][0x628] ;  /* 0x00018a00ff0a7b82 */ /* 0x000e220000000a00 */
[----:B------:R-:W-:Y:S01]  /*9d40*/  ULDC UR4, c[0x0][0x150] ;  /* 0x0000540000047ab9 */ /* 0x000fe20000000800 */
[----:B-1234-:R-:W-:Y:S01]  /*9d50*/  IMAD.MOV.U32 R8, RZ, RZ, R16 ;  /* 0x000000ffff087224 */ /* 0x01efe200078e0010 */
[----:B-----5:R-:W1:Y:S01]  /*9d60*/  S2R R24, SR_CTAID.Y ;  /* 0x0000000000187919 */ /* 0x020e620000002600 */
[----:B------:R-:W-:-:S04]  /*9d70*/  IMAD.MOV.U32 R9, RZ, RZ, R17 ;  /* 0x000000ffff097224 */ /* 0x000fc800078e0011 */
[----:B------:R-:W2:Y:S08]  /*9d80*/  LDC R21, c[0x0][0x144] ;  /* 0x00005100ff157b82 */ /* 0x000eb00000000800 */
[----:B------:R-:W3:Y:S08]  /*9d90*/  LDC R0, c[0x0][0x630] ;  /* 0x00018c00ff007b82 */ /* 0x000ef00000000800 */
[----:B------:R-:W4:Y:S01]  /*9da0*/  LDC.64 R14, c[0x0][0x620] ;  /* 0x00018800ff0e7b82 */ /* 0x000f220000000a00 */
[----:B0-----:R-:W-:-:S04]  /*9db0*/  ISETP.NE.U32.AND P0, PT, R10, RZ, PT ;  /* 0x000000ff0a00720c */ /* 0x001fc80003f05070 */
[----:B------:R-:W-:Y:S02]  /*9dc0*/  ISETP.NE.AND.EX P0, PT, R11, RZ, PT, P0 ;  /* 0x000000ff0b00720c */ /* 0x000fe40003f05300 */
[----:B------:R-:W-:-:S05]  /*9dd0*/  I2FP.F32.U32 R3, R12 ;  /* 0x0000000c00037245 */ /* 0x000fca0000201000 */
[----:B------:R-:W-:-:S04]  /*9de0*/  FMUL R3, R3, UR4 ;  /* 0x0000000403037c20 */ /* 0x000fc80008400000 */
[----:B------:R0:W0:Y:S02]  /*9df0*/  F2I.U32.TRUNC.NTZ R20, R3 ;  /* 0x0000000300147305 */ /* 0x000024000020f000 */
[----:B-123--:R-:W-:Y:S05]  /*9e00*/  @!P0 BRA `(.L_x_290) ;  /* 0x0000000000288947 */ /* 0x00efea0003800000 */
[----:B0-----:R-:W0:Y:S02]  /*9e10*/  LDC R3, c[0x0][0x634] ;  /* 0x00018d00ff037b82 */ /* 0x001e240000000800 */
        /* <DEDUP_REMOVED lines=9> */
.L_x_290:
[----:B------:R-:W1:Y:S01]  /*9eb0*/  LDC.64 R28, c[0x0][0x640] ;  /* 0x00019000ff1c7b82 */ /* 0x000e620000000a00 */
[-CC-:B------:R-:W-:Y:S01]  /*9ec0*/  SHF.R.U64 R23, R8, R0.reuse, R9.reuse ;  /* 0x0000000008177219 */ /* 0x180fe20000001209 */
[----:B0-----:R-:W-:Y:S01]  /*9ed0*/  IMAD.MOV R20, RZ, RZ, -R20 ;  /* 0x000000ffff147224 */ /* 0x001fe200078e0a14 */
[----:B------:R-:W-:Y:S01]  /*9ee0*/  SHF.R.U32.HI R0, RZ, R0, R9 ;  /* 0x00000000ff007219 */ /* 0x000fe20000011609 */
[----:B------:R-:W-:Y:S01]  /*9ef0*/  ULDC UR4, c[0x0][0x154] ;  /* 0x0000550000047ab9 */ /* 0x000fe20000000800 */
[----:B------:R-:W-:Y:S01]  /*9f00*/  IADD3 R3, P0, RZ, -R23, RZ ;  /* 0x80000017ff037210 */ /* 0x000fe20007f1e0ff */
[----:B------:R-:W-:Y:S02]  /*9f10*/  IMAD R21, R21, R20, R12 ;  /* 0x0000001415157224 */ /* 0x000fe400078e020c */
[----:B------:R-:W0:Y:S01]  /*9f20*/  LDC R6, c[0x0][0x618] ;  /* 0x00018600ff067b82 */ /* 0x000e220000000800 */
[----:B------:R-:W-:Y:S02]  /*9f30*/  IMAD.MOV.U32 R7, RZ, RZ, 0x1 ;  /* 0x00000001ff077424 */ /* 0x000fe400078e00ff */
[----:B------:R-:W-:-:S04]  /*9f40*/  IMAD.X R5, RZ, RZ, ~R0, P0 ;  /* 0x000000ffff057224 */ /* 0x000fc800000e0e00 */
[-C--:B----4-:R-:W-:Y:S01]  /*9f50*/  IMAD R0, R5, R14.reuse, RZ ;  /* 0x0000000e05007224 */ /* 0x090fe200078e02ff */
[----:B------:R-:W2:Y:S01]  /*9f60*/  LDC R8, c[0x0][0x608] ;  /* 0x00018200ff087b82 */ /* 0x000ea20000000800 */
[----:B------:R-:W-:-:S04]  /*9f70*/  IMAD.WIDE.U32 R4, R3, R14, R16 ;  /* 0x0000000e03047225 */ /* 0x000fc800078e0010 */
[----:B------:R-:W-:Y:S01]  /*9f80*/  IMAD R3, R3, R15, R0 ;  /* 0x0000000f03037224 */ /* 0x000fe200078e0200 */
[----:B------:R-:W-:Y:S02]  /*9f90*/  I2FP.F32.U32 R0, R24 ;  /* 0x0000001800007245 */ /* 0x000fe40000201000 */
[----:B------:R-:W3:Y:S01]  /*9fa0*/  LDC R26, c[0x0][0x658] ;  /* 0x00019600ff1a7b82 */ /* 0x000ee20000000800 */
[----:B------:R-:W-:Y:S01]  /*9fb0*/  IMAD.IADD R3, R5, 0x1, R3 ;  /* 0x0000000105037824 */ /* 0x000fe200078e0203 */
[----:B-1----:R-:W-:Y:S01]  /*9fc0*/  ISETP.NE.U32.AND P0, PT, R28, RZ, PT ;  /* 0x000000ff1c00720c */ /* 0x002fe20003f05070 */
[----:B------:R-:W-:Y:S01]  /*9fd0*/  FMUL R0, R0, UR4 ;  /* 0x0000000400007c20 */ /* 0x000fe20008400000 */
[----:B------:R-:W-:Y:S02]  /*9fe0*/  IMAD.MOV.U32 R5, RZ, RZ, -0x1 ;  /* 0xffffffffff057424 */ /* 0x000fe400078e00ff */
[----:B------:R-:W-:Y:S01]  /*9ff0*/  ISETP.NE.AND.EX P0, PT, R29, RZ, PT, P0 ;  /* 0x000000ff1d00720c */ /* 0x000fe20003f05300 */
[----:B------:R1:W4:Y:S01]  /*a000*/  F2I.U32.TRUNC.NTZ R13, R0 ;  /* 0x00000000000d7305 */ /* 0x000322000020f000 */
[----:B------:R-:W1:Y:S01]  /*a010*/  LDC R15, c[0x0][0x148] ;  /* 0x00005200ff0f7b82 */ /* 0x000e620000000800 */
[----:B0-----:R-:W-:-:S02]  /*a020*/  SHF.R.U64 R12, R4, R6, R3 ;  /* 0x00000006040c7219 */ /* 0x001fc40000001203 */
[----:B------:R-:W-:-:S05]  /*a030*/  SHF.R.U32.HI R3, RZ, R6, R3 ;  /* 0x00000006ff037219 */ /* 0x000fca0000011603 */
[----:B------:R-:W0:Y:S01]  /*a040*/  LDC R20, c[0x0][0x600] ;  /* 0x00018000ff147b82 */ /* 0x000e220000000800 */
[-CC-:B--2---:R-:W-:Y:S02]  /*a050*/  SHF.R.U64 R10, R12, R8.reuse, R3.reuse ;  /* 0x000000080c0a7219 */ /* 0x184fe40000001203 */
[----:B------:R-:W-:-:S05]  /*a060*/  SHF.R.U32.HI R3, RZ, R8, R3 ;  /* 0x00000008ff037219 */ /* 0x000fca0000011603 */
[----:B------:R-:W2:Y:S01]  /*a070*/  LDC R27, c[0x0][0x648] ;  /* 0x00019200ff1b7b82 */ /* 0x000ea20000000800 */
[-C--:B---3--:R-:W-:Y:S02]  /*a080*/  SHF.L.U32 R4, R5, R26.reuse, RZ ;  /* 0x0000001a05047219 */ /* 0x088fe400000006ff */
[--C-:B------:R-:W-:Y:S02]  /*a090*/  SHF.R.U64 R14, R10, R26, R3.reuse ;  /* 0x0000001a0a0e7219 */ /* 0x100fe40000001203 */
[----:B------:R-:W-:Y:S02]  /*a0a0*/  LOP3.LUT R25, RZ, R4, RZ, 0x33, !PT ;  /* 0x00000004ff197212 */ /* 0x000fe400078e33ff */
[-C--:B------:R-:W-:Y:S01]  /*a0b0*/  SHF.R.U32.HI R5, RZ, R26.reuse, R3 ;  /* 0x0000001aff057219 */ /* 0x080fe20000011603 */
[----:B------:R-:W3:Y:S01]  /*a0c0*/  LDC R30, c[0x0][0x638] ;  /* 0x00018e00ff1e7b82 */ /* 0x000ee20000000800 */
[----:B------:R-:W-:Y:S01]  /*a0d0*/  SHF.L.U32 R154, R7, R26, RZ ;  /* 0x0000001a079a7219 */ /* 0x000fe200000006ff */
[----:B------:R-:W-:-:S06]  /*a0e0*/  IMAD.MOV.U32 R4, RZ, RZ, R14 ;  /* 0x000000ffff047224 */ /* 0x000fcc00078e000e */
[----:B------:R-:W0:Y:S01]  /*a0f0*/  LDC R31, c[0x0][0x610] ;  /* 0x00018400ff1f7b82 */ /* 0x000e220000000800 */
[----:B----4-:R-:W-:Y:S05]  /*a100*/  @!P0 BRA `(.L_x_291) ;  /* 0x0000000000288947 */ /* 0x010fea0003800000 */
        /* <DEDUP_REMOVED lines=10> */
.L_x_291:
[----:B------:R-:W-:Y:S01]  /*a1b0*/  ISETP.NE.AND P0, PT, R2, 0x1, PT ;  /* 0x000000010200780c */ /* 0x000fe20003f05270 */
[----:B0-----:R-:W-:Y:S01]  /*a1c0*/  VIADD R7, R20, 0xffffffff ;  /* 0xffffffff14077836 */ /* 0x001fe20000000000 */
[----:B-12---:R-:W-:Y:S01]  /*a1d0*/  SHF.R.U64 R0, R4, R27, R5 ;  /* 0x0000001b04007219 */ /* 0x006fe20000001205 */
[----:B------:R-:W-:Y:S01]  /*a1e0*/  IMAD.MOV R13, RZ, RZ, -R13 ;  /* 0x000000ffff0d7224 */ /* 0x000fe200078e0a0d */
[----:B------:R-:W-:Y:S01]  /*a1f0*/  LOP3.LUT R5, R10, R25, RZ, 0xc0, !PT ;  /* 0x000000190a057212 */ /* 0x000fe200078ec0ff */
[----:B------:R-:W-:Y:S02]  /*a200*/  IMAD.MOV.U32 R4, RZ, RZ, 0x1 ;  /* 0x00000001ff047424 */ /* 0x000fe400078e00ff */
[----:B------:R-:W-:Y:S02]  /*a210*/  IMAD.MOV R3, RZ, RZ, -R0 ;  /* 0x000000ffff037224 */ /* 0x000fe400078e0a00 */
[----:B------:R-:W-:Y:S01]  /*a220*/  IMAD R154, R154, R0, R5 ;  /* 0x000000009a9a7224 */ /* 0x000fe200078e0205 */
[----:B------:R-:W-:Y:S01]  /*a230*/  LOP3.LUT R5, R12, R7, RZ, 0xc0, !PT ;  /* 0x000000070c057212 */ /* 0x000fe200078ec0ff */
[----:B---3--:R-:W-:-:S02]  /*a240*/  IMAD R0, R3, R30, R14 ;  /* 0x0000001e03007224 */ /* 0x008fc400078e020e */
[----:B------:R-:W-:Y:S02]  /*a250*/  @P0 IMAD R21, R15, R13, R24 ;  /* 0x0000000d0f150224 */ /* 0x000fe400078e0218 */
[----:B------:R-:W-:Y:S01]  /*a260*/  IMAD R3, R0, R20, R5 ;  /* 0x0000001400037224 */ /* 0x000fe200078e0205 */
[----:B------:R-:W-:Y:S01]  /*a270*/  PRMT R0, R4, 0x7610, R0 ;  /* 0x0000761004007816 */ /* 0x000fe20000000000 */
[----:B------:R-:W-:-:S05]  /*a280*/  IMAD R154, R154, R31, R21 ;  /* 0x0000001f9a9a7224 */ /* 0x000fca00078e0215 */
[----:B------:R-:W-:Y:S02]  /*a290*/  SEL R153, R3, R154, !P0 ;  /* 0x0000009a03997207 */ /* 0x000fe40004000000 */
[----:B------:R-:W-:-:S07]  /*a2a0*/  SEL R154, R154, R3, !P0 ;  /* 0x000000039a9a7207 */ /* 0x000fce0004000000 */
.L_x_289:
[----:B------:R-:W-:-:S13]  /*a2b0*/  LOP3.LUT P0, RZ, R0, 0xff, RZ, 0xc0, !PT ;  /* 0x000000ff00ff7812 */ /* 0x000fda000780c0ff */
[----:B------:R-:W-:Y:S05]  /*a2c0*/  @P0 BRA `(.L_x_292) ;  /* 0xffffff6c00c40947 */ /* 0x000fea000383ffff */
[----:B------:R-:W-:Y:S05]  /*a2d0*/  EXIT ;  /* 0x000000000000794d */ /* 0x000fea0003800000 */
.L_x_7:
[----:B0-----:R-:W-:Y:S01]  /*a2e0*/  ULDC.64 UR4, c[0x0][0x650] ;  /* 0x0001940000047ab9 */ /* 0x001fe20000000a00 */
        /* <DEDUP_REMOVED lines=25> */
.L_x_294:
[----:B------:R-:W0:Y:S01]  /*a480*/  LDC.64 R28, c[0x0][0x640] ;  /* 0x00019000ff1c7b82 */ /* 0x000e220000000a00 */
[-CC-:B------:R-:W-:Y:S01]  /*a490*/  SHF.R.U64 R22, R12, R6.reuse, R13.reuse ;  /* 0x000000060c167219 */ /* 0x180fe2000000120d */
[----:B------:R-:W-:Y:S01]  /*a4a0*/  IMAD.MOV.U32 R30, RZ, RZ, 0x1 ;  /* 0x00000001ff1e7424 */ /* 0x000fe200078e00ff */
[----:B------:R-:W-:Y:S02]  /*a4b0*/  SHF.R.U32.HI R6, RZ, R6, R13 ;  /* 0x00000006ff067219 */ /* 0x000fe4000001160d */
        /* <DEDUP_REMOVED lines=8> */
[----:B------:R-:W-:Y:S01]  /*a540*/  IMAD.IADD R9, R9, 0x1, R11 ;  /* 0x0000000109097824 */ /* 0x000fe200078e020b */
[----:B0-----:R-:W-:-:S04]  /*a550*/  ISETP.NE.U32.AND P0, PT, R28, RZ, PT ;  /* 0x000000ff1c00720c */ /* 0x001fc80003f05070 */
[----:B------:R-:W-:Y:S02]  /*a560*/  ISETP.NE.AND.EX P0, PT, R29, RZ, PT, P0 ;  /* 0x000000ff1d00720c */ /* 0x000fe40003f05300 */
[----:B------:R-:W0:Y:S01]  /*a570*/  LDC R20, c[0x0][0x600] ;  /* 0x00018000ff147b82 */ /* 0x000e220000000800 */
[-CC-:B-1----:R-:W-:Y:S01]  /*a580*/  SHF.R.U64 R14, R8, R10.reuse, R9.reuse ;  /* 0x0000000a080e7219 */ /* 0x182fe20000001209 */
[----:B------:R-:W-:Y:S01]  /*a590*/  IMAD.MOV.U32 R8, RZ, RZ, -0x1 ;  /* 0xffffffffff087424 */ /* 0x000fe200078e00ff */
[----:B------:R-:W-:-:S05]  /*a5a0*/  SHF.R.U32.HI R9, RZ, R10, R9 ;  /* 0x0000000aff097219 */ /* 0x000fca0000011609 */
[----:B------:R-:W1:Y:S01]  /*a5b0*/  LDC R24, c[0x0][0x648] ;  /* 0x00019200ff187b82 */ /* 0x000e620000000800 */
[-CC-:B--2---:R-:W-:Y:S02]  /*a5c0*/  SHF.R.U64 R23, R14, R12.reuse, R9.reuse ;  /* 0x0000000c0e177219 */ /* 0x184fe40000001209 */
[----:B------:R-:W-:-:S05]  /*a5d0*/  SHF.R.U32.HI R6, RZ, R12, R9 ;  /* 0x0000000cff067219 */ /* 0x000fca0000011609 */
[----:B------:R-:W2:Y:S01]  /*a5e0*/  LDC R26, c[0x0][0x638] ;  /* 0x00018e00ff1a7b82 */ /* 0x000ea20000000800 */
[-C--:B---3--:R-:W-:Y:S02]  /*a5f0*/  SHF.L.U32 R8, R8, R27.reuse, RZ ;  /* 0x0000001b08087219 */ /* 0x088fe400000006ff */
[-CC-:B------:R-:W-:Y:S02]  /*a600*/  SHF.R.U64 R25, R23, R27.reuse, R6.reuse ;  /* 0x0000001b17197219 */ /* 0x180fe40000001206 */
[----:B------:R-:W-:Y:S02]  /*a610*/  LOP3.LUT R32, RZ, R8, RZ, 0x33, !PT ;  /* 0x00000008ff207212 */ /* 0x000fe400078e33ff */
[----:B------:R-:W-:Y:S01]  /*a620*/  SHF.R.U32.HI R9, RZ, R27, R6 ;  /* 0x0000001bff097219 */ /* 0x000fe20000011606 */
[----:B------:R-:W3:Y:S01]  /*a630*/  LDC R31, c[0x0][0x610] ;  /* 0x00018400ff1f7b82 */ /* 0x000ee20000000800 */
[----:B------:R-:W-:Y:S01]  /*a640*/  IMAD.MOV.U32 R8, RZ, RZ, R25 ;  /* 0x000000ffff087224 */ /* 0x000fe200078e0019 */
[----:B------:R-:W-:Y:S06]  /*a650*/  @!P0 BRA `(.L_x_295) ;  /* 0x0000000000288947 */ /* 0x000fec0003800000 */
        /* <DEDUP_REMOVED lines=10> */
.L_x_295:
[----:B------:R-:W-:Y:S01]  /*a700*/  ISETP.NE.AND P0, PT, R2, 0x1, PT ;  /* 0x000000010200780c */ /* 0x000fe20003f05270 */
[----:B------:R-:W-:Y:S01]  /*a710*/  IMAD.MOV.U32 R13, RZ, RZ, R22 ;  /* 0x000000ffff0d7224 */ /* 0x000fe200078e0016 */
[----:B-1----:R-:W-:Y:S01]  /*a720*/  SHF.R.U64 R6, R8, R24, R9 ;  /* 0x0000001808067219 */ /* 0x002fe20000001209 */
[----:B0-----:R-:W-:Y:S01]  /*a730*/  VIADD R9, R20, 0xffffffff ;  /* 0xffffffff14097836 */ /* 0x001fe20000000000 */
[----:B------:R-:W-:Y:S02]  /*a740*/  SHF.L.U32 R30, R30, R27, RZ ;  /* 0x0000001b1e1e7219 */ /* 0x000fe400000006ff */
[----:B------:R-:W-:Y:S01]  /*a750*/  LOP3.LUT R5, R23, R32, RZ, 0xc0, !PT ;  /* 0x0000002017057212 */ /* 0x000fe200078ec0ff */
[----:B------:R-:W-:-:S04]  /*a760*/  IMAD.MOV R8, RZ, RZ, -R6 ;  /* 0x000000ffff087224 */ /* 0x000fc800078e0a06 */
[----:B------:R-:W-:Y:S01]  /*a770*/  IMAD R6, R30, R6, R5 ;  /* 0x000000061e067224 */ /* 0x000fe200078e0205 */
[----:B------:R-:W-:Y:S01]  /*a780*/  LOP3.LUT R5, R14, R9, RZ, 0xc0, !PT ;  /* 0x000000090e057212 */ /* 0x000fe200078ec0ff */
[----:B------:R-:W-:Y:S02]  /*a790*/  @P0 IMAD R3, R7, R21, R4 ;  /* 0x0000001507030224 */ /* 0x000fe400078e0204 */
[----:B--2---:R-:W-:Y:S02]  /*a7a0*/  IMAD R4, R8, R26, R25 ;  /* 0x0000001a08047224 */ /* 0x004fe400078e0219 */
[----:B---3--:R-:W-:Y:S02]  /*a7b0*/  IMAD R3, R6, R31, R3 ;  /* 0x0000001f06037224 */ /* 0x008fe400078e0203 */
[----:B------:R-:W-:Y:S02]  /*a7c0*/  IMAD R4, R4, R20, R5 ;  /* 0x0000001404047224 */ /* 0x000fe400078e0205 */
[----:B------:R-:W-:-:S03]  /*a7d0*/  IMAD.MOV.U32 R6, RZ, RZ, 0x1 ;  /* 0x00000001ff067424 */ /* 0x000fc600078e00ff */
[----:B------:R-:W-:Y:S02]  /*a7e0*/  SEL R20, R4, R3, !P0 ;  /* 0x0000000304147207 */ /* 0x000fe40004000000 */
[----:B------:R-:W-:-:S07]  /*a7f0*/  SEL R11, R3, R4, !P0 ;  /* 0x00000004030b7207 */ /* 0x000fce0004000000 */
.L_x_293:
[----:B------:R-:W-:-:S08]  /*a800*/  NOP ;  /* 0x0000000000007918 */ /* 0x000fd00000000000 */
[----:B------:R-:W0:-:S00]  /*a810*/  USETMAXREG.DEALLOC.CTAPOOL 0x28 ;  /* 0x00000028000079c8 */ /* 0x000e0000080e0500 */
[----:B0-----:R-:W-:-:S13]  /*a820*/  ISETP.NE.AND P0, PT, R0, RZ, PT ;  /* 0x000000ff0000720c */ /* 0x001fda0003f05270 */
[----:B------:R-:W-:Y:S05]  /*a830*/  @P0 EXIT ;  /* 0x000000000000094d */ /* 0x000fea0003800000 */
[----:B------:R-:W-:Y:S01]  /*a840*/  LOP3.LUT P0, RZ, R6, 0xff, RZ, 0xc0, !PT ;  /* 0x000000ff06ff7812 */ /* 0x000fe2000780c0ff */
[----:B------:R-:W-:Y:S02]  /*a850*/  IMAD.MOV.U32 R0, RZ, RZ, 0x1 ;  /* 0x00000001ff007424 */ /* 0x000fe400078e00ff */
[----:B------:R-:W-:-:S10]  /*a860*/  IMAD.MOV.U32 R12, RZ, RZ, RZ ;  /* 0x000000ffff0c7224 */ /* 0x000fd400078e00ff */
[----:B------:R-:W-:Y:S05]  /*a870*/  @!P0 BRA `(.L_x_296) ;  /* 0x0000000c007c8947 */ /* 0x000fea0003800000 */
[----:B------:R-:W0:Y:S01]  /*a880*/  LDC R0, c[0x0][0x28c] ;  /* 0x0000a300ff007b82 */ /* 0x000e220000000800 */
[----:B------:R-:W-:Y:S01]  /*a890*/  ULDC UR5, c[0x0][0x658] ;  /* 0x0001960000057ab9 */ /* 0x000fe20000000800 */
[----:B------:R-:W-:Y:S01]  /*a8a0*/  UMOV UR11, 0xffffffff ;  /* 0xffffffff000b7882 */ /* 0x000fe20000000000 */
[----:B------:R-:W-:Y:S01]  /*a8b0*/  UMOV UR15, 0x1 ;  /* 0x00000001000f7882 */ /* 0x000fe20000000000 */
[----:B------:R-:W-:Y:S01]  /*a8c0*/  USHF.L.U32 UR11, UR11, UR5, URZ ;  /* 0x000000050b0b7299 */ /* 0x000fe2000800063f */
[----:B------:R-:W-:Y:S01]  /*a8d0*/  BSSY B0, `(.L_x_296) ;  /* 0x00000d9000007945 */ /* 0x000fe20003800000 */
[----:B------:R-:W-:Y:S01]  /*a8e0*/  ULDC UR9, c[0x0][0xc] ;  /* 0x0000030000097ab9 */ /* 0x000fe20000000800 */
[----:B------:R-:W-:Y:S01]  /*a8f0*/  ULDC UR14, c[0x0][0x10] ;  /* 0x00000400000e7ab9 */ /* 0x000fe20000000800 */
[----:B------:R-:W1:Y:S01]  /*a900*/  S2UR UR8, SR_CgaCtaId ;  /* 0x00000000000879c3 */ /* 0x000e620000008800 */
[----:B------:R-:W-:Y:S01]  /*a910*/  ULOP3.LUT UR13, URZ, UR11, URZ, 0x33, !UPT ;  /* 0x0000000b3f0d7292 */ /* 0x000fe2000f8e333f */
[----:B------:R-:W-:Y:S01]  /*a920*/  IMAD.MOV.U32 R10, RZ, RZ, 0x1 ;  /* 0x00000001ff0a7424 */ /* 0x000fe200078e00ff */
[----:B------:R-:W-:Y:S01]  /*a930*/  LOP3.LUT R9, R19, 0x2, RZ, 0xfc, !PT ;  /* 0x0000000213097812 */ /* 0x000fe200078efcff */
[----:B------:R-:W-:Y:S01]  /*a940*/  IMAD.MOV.U32 R12, RZ, RZ, RZ ;  /* 0x000000ffff0c7224 */ /* 0x000fe200078e00ff */
[----:B------:R-:W-:Y:S01]  /*a950*/  ULDC UR4, c[0x0][0x600] ;  /* 0x0001800000047ab9 */ /* 0x000fe20000000800 */
[----:B------:R-:W-:Y:S01]  /*a960*/  UMOV UR18, 0x5 ;  /* 0x0000000500127882 */ /* 0x000fe20000000000 */
[----:B------:R-:W-:-:S02]  /*a970*/  UIADD3 UR4, UR4, -0x1, URZ ;  /* 0xffffffff04047890 */ /* 0x000fc4000fffe03f */
[----:B------:R-:W-:Y:S01]  /*a980*/  USHF.L.U32 UR5, UR15, UR5, URZ ;  /* 0x000000050f057299 */ /* 0x000fe2000800063f */
[----:B------:R-:W-:Y:S01]  /*a990*/  ULDC.64 UR28, c[0x0][0x198] ;  /* 0x00006600001c7ab9 */ /* 0x000fe20000000a00 */
[----:B0-----:R-:W-:-:S05]  /*a9a0*/  VIADD R0, R0, 0x3f ;  /* 0x0000003f00007836 */ /* 0x001fca0000000000 */
[----:B------:R-:W-:Y:S01]  /*a9b0*/  SHF.R.S32.HI R3, RZ, 0x1f, R0 ;  /* 0x0000001fff037819 */ /* 0x000fe20000011400 */
[----:B-1----:R-:W-:-:S03]  /*a9c0*/  ULOP3.LUT UR10, UR8, 0x1, URZ, 0xc0, !UPT ;  /* 0x00000001080a7892 */ /* 0x002fc6000f8ec03f */
[----:B------:R-:W-:Y:S01]  /*a9d0*/  LEA.HI R3, R3, R0, RZ, 0x6 ;  /* 0x0000000003037211 */ /* 0x000fe200078f30ff */
[----:B------:R-:W-:Y:S01]  /*a9e0*/  USHF.R.U32.HI UR25, URZ, 0x1, UR8 ;  /* 0x000000013f197899 */ /* 0x000fe20008011608 */
[----:B------:R-:W-:Y:S01]  /*a9f0*/  IMAD.MOV.U32 R0, RZ, RZ, 0x1 ;  /* 0x00000001ff007424 */ /* 0x000fe200078e00ff */
[----:B------:R-:W-:Y:S01]  /*aa00*/  USHF.L.U32 UR6, UR8, 0x7, URZ ;  /* 0x0000000708067899 */ /* 0x000fe2000800063f */
[----:B------:R-:W-:Y:S01]  /*aa10*/  SHF.R.S32.HI R3, RZ, 0x6, R3 ;  /* 0x00000006ff037819 */ /* 0x000fe20000011403 */
[----:B------:R-:W-:Y:S02]  /*aa20*/  USHF.L.U32 UR7, UR8, 0xd, URZ ;  /* 0x0000000d08077899 */ /* 0x000fe4000800063f */
[----:B------:R-:W-:Y:S02]  /*aa30*/  ULOP3.LUT UR8, UR8, 0xfffffffe, URZ, 0xc0, !UPT ;  /* 0xfffffffe08087892 */ /* 0x000fe4000f8ec03f */
[----:B------:R-:W-:Y:S01]  /*aa40*/  UISETP.GT.U32.AND UP0, UPT, UR10, 0xffff, UPT ;  /* 0x0000ffff0a00788c */ /* 0x000fe2000bf04070 */
[----:B------:R-:W-:Y:S01]  /*aa50*/  VIADD R8, R3, 0x1 ;  /* 0x0000000103087836 */ /* 0x000fe20000000000 */
[----:B------:R-:W-:-:S02]  /*aa60*/  USHF.L.U32 UR11, UR15, UR8, URZ ;  /* 0x000000080f0b7299 */ /* 0x000fc4000800063f */
[----:B------:R-:W-:Y:S02]  /*aa70*/  ULOP3.LUT UR12, UR8, 0x1, URZ, 0xfc, !UPT ;  /* 0x00000001080c7892 */ /* 0x000fe4000f8efc3f */
[----:B------:R-:W-:Y:S02]  /*aa80*/  UIMAD.WIDE.U32 UR8, UR9, UR14, URZ ;  /* 0x0000000e090872a5 */ /* 0x000fe4000f8e003f */
[----:B------:R-:W-:Y:S01]  /*aa90*/  USEL UR10, UR10, 0xffff, !UP0 ;  /* 0x0000ffff0a0a7887 */ /* 0x000fe2000c000000 */
[----:B------:R-:W-:Y:S01]  /*aaa0*/  ULDC UR14, c[0x0][0x14] ;  /* 0x00000500000e7ab9 */ /* 0x000fe20000000800 */
[----:B------:R-:W-:Y:S02]  /*aab0*/  USHF.L.U32 UR12, UR15, UR12, URZ ;  /* 0x0000000c0f0c7299 */ /* 0x000fe4000800063f */
[----:B------:R-:W-:Y:S02]  /*aac0*/  UIMAD.WIDE.U32 UR26, UR8, UR14, URZ ;  /* 0x0000000e081a72a5 */ /* 0x000fe4000f8e003f */
[----:B------:R-:W-:-:S02]  /*aad0*/  UIMAD UR21, UR9, UR14, URZ ;  /* 0x0000000e091572a4 */ /* 0x000fc4000f8e023f */
[----:B------:R-:W-:Y:S02]  /*aae0*/  ULOP3.LUT UR10, UR10, 0xffff, URZ, 0xc0, !UPT ;  /* 0x0000ffff0a0a7892 */ /* 0x000fe4000f8ec03f */
[----:B------:R-:W-:Y:S02]  /*aaf0*/  ULOP3.LUT UR6, UR6, 0x80, URZ, 0xc0, !UPT ;  /* 0x0000008006067892 */ /* 0x000fe4000f8ec03f */
[----:B------:R-:W-:Y:S02]  /*ab00*/  ULOP3.LUT UR7, UR7, 0x2000, URZ, 0xc0, !UPT ;  /* 0x0000200007077892 */ /* 0x000fe4000f8ec03f */
[----:B------:R-:W-:Y:S02]  /*ab10*/  ULOP3.LUT UR19, UR11, UR12, URZ, 0xfc, !UPT ;  /* 0x0000000c0b137292 */ /* 0x000fe4000f8efc3f */
[----:B------:R-:W-:Y:S02]  /*ab20*/  UIADD3 UR21, UR27, UR21, URZ ;  /* 0x000000151b157290 */ /* 0x000fe4000fffe03f */
[----:B------:R-:W-:-:S12]  /*ab30*/  USHF.L.U32 UR18, UR18, UR10, URZ ;  /* 0x0000000a12127299 */ /* 0x000fd8000800063f */
.L_x_307:
[----:B------:R-:W-:-:S03]  /*ab40*/  UMOV UR8, 0xffffffff ;  /* 0xffffffff00087882 */ /* 0x000fc60000000000 */
[----:B------:R-:W-:Y:S05]  /*ab50*/  BRA.DIV UR8, `(.L_x_297) ;  /* 0x0000000e08887947 */ /* 0x000fea000b800000 */
[----:B------:R-:W-:-:S13]  /*ab60*/  ELECT P6, URZ, PT ;  /* 0x00000000003f782f */ /* 0x000fda00038c0000 */
.L_x_317:
[----:B------:R-:W0:Y:S01]  /*ab70*/  LDC R4, c[0x0][0x28c] ;  /* 0x0000a300ff047b82 */ /* 0x000e220000000800 */
[----:B------:R-:W-:Y:S01]  /*ab80*/  BSSY B1, `(.L_x_298) ;  /* 0x000003c000017945 */ /* 0x000fe20003800000 */
[----:B0-----:R-:W-:-:S13]  /*ab90*/  ISETP.LT.OR P6, PT, R4, 0x1, !P6 ;  /* 0x000000010400780c */ /* 0x001fda00077c1670 */
[----:B------:R-:W-:Y:S05]  /*aba0*/  @P6 BRA `(.L_x_299) ;  /* 0x0000000000e46947 */ /* 0x000fea0003800000 */
[----:B------:R-:W-:Y:S01]  /*abb0*/  LEA R11, R11, UR25, 0x1 ;  /* 0x000000190b0b7c11 */ /* 0x000fe2000f8e08ff */
[----:B------:R-:W-:Y:S01]  /*abc0*/  IMAD.MOV.U32 R21, RZ, RZ, RZ ;  /* 0x000000ffff157224 */ /* 0x000fe200078e00ff */
[----:B------:R-:W-:Y:S01]  /*abd0*/  LEA R20, R20, UR6, 0x8 ;  /* 0x0000000614147c11 */ /* 0x000fe2000f8e40ff */
[----:B------:R-:W-:Y:S02]  /*abe0*/  IMAD.MOV.U32 R4, RZ, RZ, R8 ;  /* 0x000000ffff047224 */ /* 0x000fe400078e0008 */
[----:B------:R-:W-:Y:S02]  /*abf0*/  IMAD.MOV.U32 R5, RZ, RZ, R0 ;  /* 0x000000ffff057224 */ /* 0x000fe400078e0000 */
[----:B------:R-:W-:Y:S02]  /*ac00*/  IMAD.MOV.U32 R6, RZ, RZ, R12 ;  /* 0x000000ffff067224 */ /* 0x000fe400078e000c */
[----:B------:R-:W-:-:S07]  /*ac10*/  IMAD.SHL.U32 R15, R11, 0x40, RZ ;  /* 0x000000400b0f7824 */ /* 0x000fce00078e00ff */
.L_x_302:
[----:B------:R-:W0:Y:S01]  /*ac20*/  S2R R14, SR_CgaCtaId ;  /* 0x00000000000e7919 */ /* 0x000e220000008800 */
[----:B------:R-:W-:Y:S02]  /*ac30*/  MOV R7, 0x400 ;  /* 0x0000040000077802 */ /* 0x000fe40000000f00 */
[----:B------:R-:W-:-:S13]  /*ac40*/  LOP3.LUT P1, RZ, R18, 0x7f, RZ, 0xc0, !PT ;  /* 0x0000007f12ff7812 */ /* 0x000fda000782c0ff */
[----:B------:R-:W1:Y:S01]  /*ac50*/  @!P1 LDC R11, c[0x0][0x500] ;  /* 0x00014000ff0b9b82 */ /* 0x000e620000000800 */
[----:B0-----:R-:W-:Y:S02]  /*ac60*/  LEA R22, R14, R7, 0x18 ;  /* 0x000000070e167211 */ /* 0x001fe400078ec0ff */
[----:B------:R-:W-:-:S03]  /*ac70*/  SHF.L.U32 R7, R5, 0x1f, RZ ;  /* 0x0000001f05077819 */ /* 0x000fc600000006ff */
[----:B------:R-:W-:-:S04]  /*ac80*/  IMAD R14, R6, 0x8, R22 ;  /* 0x00000008060e7824 */ /* 0x000fc800078e0216 */
[----:B------:R-:W0:Y:S02]  /*ac90*/  SYNCS.PHASECHK.TRANS64.TRYWAIT P0, [R14+URZ+0x18], R7 ;  /* 0x000018070e0075a7 */ /* 0x000e24000800017f */
[----:B01----:R-:W-:Y:S05]  /*aca0*/  @!P0 BRA `(.L_x_300) ;  /* 0x0000000c00548947 */ /* 0x003fea0003800000 */
.L_x_318:
[----:B0-----:R-:W-:Y:S01]  /*acb0*/  PRMT R7, R9, 0x9910, RZ ;  /* 0x0000991009077816 */ /* 0x001fe200000000ff */
[----:B------:R0:W-:Y:S03]  /*acc0*/  @!P1 SYNCS.ARRIVE.TRANS64 RZ, [R14+URZ], R11 ;  /* 0x0000000b0eff99a7 */ /* 0x0001e6000800003f */
[----:B------:R-:W-:-:S13]  /*acd0*/  ISETP.NE.AND P0, PT, R7, 0x2, PT ;  /* 0x000000020700780c */ /* 0x000fda0003f05270 */
[----:B0-----:R-:W-:Y:S05]  /*ace0*/  @P0 BRA `(.L_x_301) ;  /* 0x0000000000040947 */ /* 0x001fea0003800000 */
[----:B------:R-:W-:Y:S01]  /*acf0*/  BPT.TRAP 0x1 ;  /* 0x000000040000795c */ /* 0x000fe20000300000 */
.L_x_301:
[----:B------:R-:W-:Y:S01]  /*ad00*/  LEA R7, R6, UR25, 0x1 ;  /* 0x0000001906077c11 */ /* 0x000fe2000f8e08ff */
[----:B------:R-:W-:Y:S01]  /*ad10*/  VIADD R4, R4, 0xffffffff ;  /* 0xffffffff04047836 */ /* 0x000fe20000000000 */
[----:B------:R-:W-:Y:S01]  /*ad20*/  R2UR UR23, R15 ;  /* 0x000000000f1772ca */ /* 0x000fe200000e0000 */
[----:B------:R-:W-:Y:S01]  /*ad30*/  UIADD3 UR14, UP0, UR28, 0xf0, URZ ;  /* 0x000000f01c0e7890 */ /* 0x000fe2000ff1e03f */
[----:B------:R-:W-:Y:S01]  /*ad40*/  R2UR UR9, R14 ;  /* 0x000000000e0972ca */ /* 0x000fe200000e0000 */
[----:B------:R-:W-:Y:S01]  /*ad50*/  IMAD.SHL.U32 R7, R7, 0x1000, RZ ;  /* 0x0000100007077824 */ /* 0x000fe200078e00ff */
[----:B------:R-:W-:Y:S01]  /*ad60*/  R2UR UR10, R21 ;  /* 0x00000000150a72ca */ /* 0x000fe200000e0000 */
[----:B------:R-:W-:Y:S01]  /*ad70*/  UIADD3 UR32, UP1, UR28, 0x1f0, URZ ;  /* 0x000001f01c207890 */ /* 0x000fe2000ff3e03f */
[----:B------:R-:W-:Y:S01]  /*ad80*/  R2UR UR12, R13 ;  /* 0x000000000d0c72ca */ /* 0x000fe200000e0000 */
[--C-:B------:R-:W-:Y:S01]  /*ad90*/  IMAD R11, R7, 0x2, R22.reuse ;  /* 0x00000002070b7824 */ /* 0x100fe200078e0216 */
[----:B------:R-:W-:Y:S01]  /*ada0*/  LEA R7, R6, UR7, 0xe ;  /* 0x0000000706077c11 */ /* 0x000fe2000f8e70ff */
[----:B------:R-:W-:Y:S01]  /*adb0*/  UIADD3.X UR15, URZ, UR29, URZ, UP0, !UPT ;  /* 0x0000001d3f0f7290 */ /* 0x000fe200087fe43f */
[----:B------:R-:W-:Y:S01]  /*adc0*/  R2UR UR24, R20 ;  /* 0x00000000141872ca */ /* 0x000fe200000e0000 */
[----:B------:R-:W-:Y:S01]  /*add0*/  UPRMT UR20, URZ, 0x5410, UR18 ;  /* 0x000054103f147896 */ /* 0x000fe20008000012 */
[----:B------:R-:W-:Y:S01]  /*ade0*/  R2UR UR8, R11 ;  /* 0x000000000b0872ca */ /* 0x000fe200000e0000 */
[----:B------:R-:W-:Y:S01]  /*adf0*/  IMAD R7, R7, 0x2, R22 ;  /* 0x0000000207077824 */ /* 0x000fe200078e0216 */
[----:B------:R-:W-:Y:S01]  /*ae00*/  ISETP.GT.AND P1, PT, R4, 0x1, PT ;  /* 0x000000010400780c */ /* 0x000fe20003f24270 */
[----:B------:R-:W-:Y:S01]  /*ae10*/  VIADD R6, R6, 0x1 ;  /* 0x0000000106067836 */ /* 0x000fe20000000000 */
[----:B------:R-:W-:Y:S01]  /*ae20*/  UPRMT UR30, URZ, 0x5410, UR19 ;  /* 0x000054103f1e7896 */ /* 0x000fe20008000013 */
[----:B------:R-:W-:Y:S01]  /*ae30*/  VIADD R21, R21, 0x40 ;  /* 0x0000004015157836 */ /* 0x000fe20000000000 */
[----:B------:R-:W-:Y:S01]  /*ae40*/  R2UR UR11, R7 ;  /* 0x00000000070b72ca */ /* 0x000fe200000e0000 */
[----:B------:R-:W-:Y:S01]  /*ae50*/  UIADD3.X UR33, URZ, UR29, URZ, UP1, !UPT ;  /* 0x0000001d3f217290 */ /* 0x000fe20008ffe43f */
[----:B------:R-:W-:Y:S01]  /*ae60*/  ISETP.NE.AND P0, PT, R6, 0x3, PT ;  /* 0x000000030600780c */ /* 0x000fe20003f05270 */
[----:B------:R-:W-:Y:S01]  /*ae70*/  UMOV UR16, 0x0 ;  /* 0x0000000000107882 */ /* 0x000fe20000000000 */
[----:B------:R-:W-:-:S02]  /*ae80*/  UMOV UR17, 0x10000000 ;  /* 0x1000000000117882 */ /* 0x000fc40000000000 */
[----:B------:R-:W-:Y:S01]  /*ae90*/  SEL R14, RZ, 0x1, P0 ;  /* 0x00000001ff0e7807 */ /* 0x000fe20000000000 */
[----:B------:R-:W-:Y:S01]  /*aea0*/  UIADD3 UR8, UR8, 0x100, URZ ;  /* 0x0000010008087890 */ /* 0x000fe2000fffe03f */
[----:B------:R-:W-:Y:S02]  /*aeb0*/  SEL R6, R6, RZ, P0 ;  /* 0x000000ff06067207 */ /* 0x000fe40000000000 */
[----:B------:R-:W-:-:S03]  /*aec0*/  LOP3.LUT R5, R5, R14, RZ, 0x3c, !PT ;  /* 0x0000000e05057212 */ /* 0x000fc600078e3cff */
[----:B------:R-:W-:-:S03]  /*aed0*/  UIADD3 UR22, UR11, 0xc100, URZ ;  /* 0x0000c1000b167890 */ /* 0x000fc6000fffe03f */
[----:B------:R-:W-:Y:S02]  /*aee0*/  UMOV UR11, UR23 ;  /* 0x00000017000b7c82 */ /* 0x000fe40008000000 */
[----:B------:R0:W-:Y:S02]  /*aef0*/  UTMALDG.3D.MULTICAST [UR8], [UR14], UR20, desc[UR16] ;  /* 0x000010080e0073b4 */ /* 0x0001e40008011814 */
[----:B0-----:R-:W-:Y:S01]  /*af00*/  UMOV UR8, UR22 ;  /* 0x0000001600087c82 */ /* 0x001fe20008000000 */
[----:B------:R-:W-:Y:S02]  /*af10*/  UMOV UR11, UR24 ;  /* 0x00000018000b7c82 */ /* 0x000fe40008000000 */
[----:B------:R0:W-:Y:S02]  /*af20*/  UTMALDG.3D.MULTICAST [UR8], [UR32], UR30, desc[UR16] ;  /* 0x00001008200073b4 */ /* 0x0001e4000801181e */
[----:B0-----:R-:W-:Y:S05]  /*af30*/  @P1 BRA `(.L_x_302) ;  /* 0xfffffffc00381947 */ /* 0x001fea000383ffff */
.L_x_299:
[----:B------:R-:W-:Y:S05]  /*af40*/  BSYNC B1 ;  /* 0x0000000000017941 */ /* 0x000fea0003800000 */
.L_x_298:
[----:B------:R-:W-:Y:S01]  /*af50*/  LOP3.LUT P1, RZ, R10, 0xff, RZ, 0xc0, !PT ;  /* 0x000000ff0aff7812 */ /* 0x000fe2000782c0ff */
[C---:B------:R-:W-:Y:S01]  /*af60*/  IMAD.IADD R12, R3.reuse, 0x1, R12 ;  /* 0x00000001030c7824 */ /* 0x040fe200078e020c */
[----:B------:R-:W-:Y:S01]  /*af70*/  ULDC.64 UR8, c[0x0][0x650] ;  /* 0x0001940000087ab9 */ /* 0x000fe20000000a00 */
[C---:B------:R-:W-:Y:S01]  /*af80*/  ISETP.GE.U32.AND P2, PT, R3.reuse, 0x3, PT ;  /* 0x000000030300780c */ /* 0x040fe20003f46070 */
[----:B------:R-:W-:Y:S01]  /*af90*/  BSSY B1, `(.L_x_303) ;  /* 0x000006a000017945 */ /* 0x000fe20003800000 */
[----:B------:R-:W-:Y:S01]  /*afa0*/  IMAD.MOV.U32 R11, RZ, RZ, -0x1 ;  /* 0xffffffffff0b7424 */ /* 0x000fe200078e00ff */
[----:B------:R-:W-:Y:S01]  /*afb0*/  ISETP.GT.U32.AND P0, PT, R12, 0x2, PT ;  /* 0x000000020c00780c */ /* 0x000fe20003f04070 */
[----:B------:R-:W-:Y:S01]  /*afc0*/  IMAD.MOV.U32 R20, RZ, RZ, -0x1 ;  /* 0xffffffffff147424 */ /* 0x000fe200078e00ff */
[----:B------:R-:W-:Y:S01]  /*afd0*/  PRMT R10, RZ, 0x7610, R10 ;  /* 0x00007610ff0a7816 */ /* 0x000fe2000000000a */
[----:B------:R-:W-:Y:S01]  /*afe0*/  IMAD.MOV.U32 R13, RZ, RZ, -0x1 ;  /* 0xffffffffff0d7424 */ /* 0x000fe200078e00ff */
[----:B------:R-:W-:-:S03]  /*aff0*/  ISETP.LT.U32.AND P0, PT, R3, 0x3, P0 ;  /* 0x000000030300780c */ /* 0x000fc60000701070 */
[----:B------:R-:W0:Y:S01]  /*b000*/  @P1 S2R R5, SR_CgaCtaId ;  /* 0x0000000000051919 */ /* 0x000e220000008800 */
[----:B------:R-:W-:-:S04]  /*b010*/  @P1 MOV R4, 0x400 ;  /* 0x0000040000041802 */ /* 0x000fc80000000f00 */
[----:B0-----:R-:W-:Y:S01]  /*b020*/  @P1 LEA R6, R5, R4, 0x18 ;  /* 0x0000000405061211 */ /* 0x001fe200078ec0ff */
[----:B------:R-:W-:-:S03]  /*b030*/  IMAD.WIDE.U32 R4, R12, -0x55555555, RZ ;  /* 0xaaaaaaab0c047825 */ /* 0x000fc600078e00ff */
[----:B------:R0:W-:Y:S01]  /*b040*/  @P1 SYNCS.ARRIVE.TRANS64.A1T0 RZ, [R6+URZ+0x48], RZ ;  /* 0x000048ff06ff19a7 */ /* 0x0001e2000810003f */
[----:B------:R-:W-:Y:S02]  /*b050*/  IADD3 R16, P1, R16, UR26, RZ ;  /* 0x0000001a10107c10 */ /* 0x000fe4000ff3e0ff */
[----:B------:R-:W-:Y:S02]  /*b060*/  SHF.R.U32.HI R7, RZ, 0x1, R5 ;  /* 0x00000001ff077819 */ /* 0x000fe40000011605 */
[----:B------:R-:W-:Y:S02]  /*b070*/  SEL R5, RZ, 0x1, !P0 ;  /* 0x00000001ff057807 */ /* 0x000fe40004000000 */
[----:B------:R-:W-:Y:S01]  /*b080*/  IADD3.X R17, R17, UR21, RZ, P1, !PT ;  /* 0x0000001511117c10 */ /* 0x000fe20008ffe4ff */
[----:B------:R-:W-:Y:S01]  /*b090*/  IMAD R12, R7, -0x3, R12 ;  /* 0xfffffffd070c7824 */ /* 0x000fe200078e020c */
[----:B------:R-:W-:Y:S02]  /*b0a0*/  ISETP.GE.U32.AND P0, PT, R16, UR8, PT ;  /* 0x0000000810007c0c */ /* 0x000fe4000bf06070 */
[----:B------:R-:W-:-:S02]  /*b0b0*/  LOP3.LUT R0, R0, R5, RZ, 0x3c, !PT ;  /* 0x0000000500007212 */ /* 0x000fc400078e3cff */
[----:B------:R-:W-:Y:S02]  /*b0c0*/  ISETP.GE.U32.AND.EX P0, PT, R17, UR9, PT, P0 ;  /* 0x0000000911007c0c */ /* 0x000fe4000bf06100 */
[----:B------:R-:W-:Y:S02]  /*b0d0*/  @P2 LOP3.LUT R0, R0, 0x1, R7, 0x78, !PT ;  /* 0x0000000100002812 */ /* 0x000fe400078e7807 */
[----:B------:R-:W-:-:S09]  /*b0e0*/  PRMT R4, RZ, 0x7610, R4 ;  /* 0x00007610ff047816 */ /* 0x000fd20000000004 */
[----:B0-----:R-:W-:Y:S05]  /*b0f0*/  @P0 BRA `(.L_x_304) ;  /* 0x00000004004c0947 */ /* 0x001fea0003800000 */
[----:B------:R-:W0:Y:S01]  /*b100*/  S2R R14, SR_CTAID.X ;  /* 0x00000000000e7919 */ /* 0x000e220000002500 */
[----:B------:R-:W-:Y:S01]  /*b110*/  ULDC.64 UR8, c[0x0][0x628] ;  /* 0x00018a0000087ab9 */ /* 0x000fe20000000a00 */
[----:B------:R-:W1:Y:S01]  /*b120*/  LDC R15, c[0x0][0x144] ;  /* 0x00005100ff0f7b82 */ /* 0x000e620000000800 */
[----:B------:R-:W-:Y:S01]  /*b130*/  ISETP.NE.U32.AND P0, PT, RZ, UR8, PT ;  /* 0x00000008ff007c0c */ /* 0x000fe2000bf05070 */
[----:B------:R-:W2:Y:S01]  /*b140*/  S2R R11, SR_CTAID.Y ;  /* 0x00000000000b7919 */ /* 0x000ea20000002600 */
[----:B------:R-:W-:Y:S01]  /*b150*/  ULDC UR10, c[0x0][0x150] ;  /* 0x00005400000a7ab9 */ /* 0x000fe20000000800 */
[----:B------:R-:W-:Y:S01]  /*b160*/  ULDC UR11, c[0x0][0x630] ;  /* 0x00018c00000b7ab9 */ /* 0x000fe20000000800 */
[----:B------:R-:W-:Y:S01]  /*b170*/  ISETP.NE.AND.EX P0, PT, RZ, UR9, PT, P0 ;  /* 0x00000009ff007c0c */ /* 0x000fe2000bf05300 */
[----:B------:R-:W-:Y:S01]  /*b180*/  IMAD.MOV.U32 R4, RZ, RZ, R16 ;  /* 0x000000ffff047224 */ /* 0x000fe200078e0010 */
[----:B0-----:R-:W-:-:S05]  /*b190*/  I2FP.F32.U32 R5, R14 ;  /* 0x0000000e00057245 */ /* 0x001fca0000201000 */
[----:B------:R-:W-:Y:S01]  /*b1a0*/  FMUL R20, R5, UR10 ;  /* 0x0000000a05147c20 */ /* 0x000fe20008400000 */
[----:B------:R-:W-:-:S05]  /*b1b0*/  IMAD.MOV.U32 R5, RZ, RZ, R17 ;  /* 0x000000ffff057224 */ /* 0x000fca00078e0011 */
[----:B--2---:R-:W-:Y:S05]  /*b1c0*/  @!P0 BRA `(.L_x_305) ;  /* 0x0000000000288947 */ /* 0x004fea0003800000 */
[----:B------:R-:W-:Y:S02]  /*b1d0*/  ULDC UR10, c[0x0][0x634] ;  /* 0x00018d00000a7ab9 */ /* 0x000fe40000000800 */
[----:B------:R-:W-:-:S05]  /*b1e0*/  IADD3 R5, P0, R16, UR10, RZ ;  /* 0x0000000a10057c10 */ /* 0x000fca000ff1e0ff */
[----:B------:R-:W-:-:S04]  /*b1f0*/  IMAD.X R13, RZ, RZ, R17, P0 ;  /* 0x000000ffff0d7224 */ /* 0x000fc800000e0611 */
[----:B------:R-:W-:-:S04]  /*b200*/  IMAD.WIDE.U32 R6, R13, UR8, RZ ;  /* 0x000000080d067c25 */ /* 0x000fc8000f8e00ff */
[----:B------:R-:W-:-:S04]  /*b210*/  IMAD.WIDE.U32 R6, P0, R5, UR9, R6 ;  /* 0x0000000905067c25 */ /* 0x000fc8000f800006 */
[----:B------:R-:W-:-:S04]  /*b220*/  IMAD.WIDE.U32 R4, R5, UR8, RZ ;  /* 0x0000000805047c25 */ /* 0x000fc8000f8e00ff */
[----:B------:R-:W-:Y:S01]  /*b230*/  IMAD.MOV.U32 R4, RZ, RZ, R7 ;  /* 0x000000ffff047224 */ /* 0x000fe200078e0007 */
[----:B------:R-:W-:Y:S01]  /*b240*/  IADD3 RZ, P1, R5, R6, RZ ;  /* 0x0000000605ff7210 */ /* 0x000fe20007f3e0ff */
[----:B------:R-:W-:-:S04]  /*b250*/  IMAD.X R5, RZ, RZ, RZ, P0 ;  /* 0x000000ffff057224 */ /* 0x000fc800000e06ff */
[----:B------:R-:W-:-:S08]  /*b260*/  IMAD.WIDE.U32.X R4, R13, UR9, R4, P1 ;  /* 0x000000090d047c25 */ /* 0x000fd000088e0404 */
.L_x_305:
[--C-:B------:R-:W-:Y:S01]  /*b270*/  SHF.R.U64 R13, R4, UR11, R5.reuse ;  /* 0x0000000b040d7c19 */ /* 0x100fe20008001205 */
[----:B------:R-:W0:Y:S01]  /*b280*/  F2I.U32.TRUNC.NTZ R20, R20 ;  /* 0x0000001400147305 */ /* 0x000e22000020f000 */
[----:B------:R-:W-:Y:S01]  /*b290*/  SHF.R.U32.HI R4, RZ, UR11, R5 ;  /* 0x0000000bff047c19 */ /* 0x000fe20008011605 */
[----:B------:R-:W-:Y:S01]  /*b2a0*/  ULDC.64 UR8, c[0x0][0x620] ;  /* 0x0001880000087ab9 */ /* 0x000fe20000000a00 */
[----:B------:R-:W-:Y:S01]  /*b2b0*/  IADD3 R7, P0, RZ, -R13, RZ ;  /* 0x8000000dff077210 */ /* 0x000fe20007f1e0ff */
[----:B------:R-:W-:Y:S01]  /*b2c0*/  ULDC.64 UR10, c[0x0][0x640] ;  /* 0x00019000000a7ab9 */ /* 0x000fe20000000a00 */
[----:B------:R-:W2:Y:S03]  /*b2d0*/  LDC R22, c[0x0][0x148] ;  /* 0x00005200ff167b82 */ /* 0x000ea60000000800 */
[----:B------:R-:W-:Y:S01]  /*b2e0*/  IMAD.X R4, RZ, RZ, ~R4, P0 ;  /* 0x000000ffff047224 */ /* 0x000fe200000e0e04 */
[----:B------:R-:W-:-:S03]  /*b2f0*/  ISETP.NE.U32.AND P0, PT, RZ, UR10, PT ;  /* 0x0000000aff007c0c */ /* 0x000fc6000bf05070 */
[----:B------:R-:W-:Y:S01]  /*b300*/  IMAD R6, R4, UR8, RZ ;  /* 0x0000000804067c24 */ /* 0x000fe2000f8e02ff */
[----:B------:R-:W-:Y:S01]  /*b310*/  ISETP.NE.AND.EX P0, PT, RZ, UR11, PT, P0 ;  /* 0x0000000bff007c0c */ /* 0x000fe2000bf05300 */
[----:B------:R-:W-:Y:S01]  /*b320*/  IMAD.WIDE.U32 R4, R7, UR8, R16 ;  /* 0x0000000807047c25 */ /* 0x000fe2000f8e0010 */
[----:B------:R-:W-:-:S03]  /*b330*/  ULDC UR8, c[0x0][0x618] ;  /* 0x0001860000087ab9 */ /* 0x000fc60000000800 */
[----:B------:R-:W-:Y:S01]  /*b340*/  IMAD R7, R7, UR9, R6 ;  /* 0x0000000907077c24 */ /* 0x000fe2000f8e0206 */
[----:B------:R-:W-:Y:S01]  /*b350*/  ULDC UR9, c[0x0][0x154] ;  /* 0x0000550000097ab9 */ /* 0x000fe20000000800 */
[----:B0-----:R-:W-:Y:S02]  /*b360*/  IMAD.MOV R6, RZ, RZ, -R20 ;  /* 0x000000ffff067224 */ /* 0x001fe400078e0a14 */
[----:B------:R-:W-:Y:S02]  /*b370*/  IMAD.IADD R5, R5, 0x1, R7 ;  /* 0x0000000105057824 */ /* 0x000fe400078e0207 */
[----:B-1----:R-:W-:Y:S01]  /*b380*/  IMAD R14, R15, R6, R14 ;  /* 0x000000060f0e7224 */ /* 0x002fe200078e020e */
[----:B------:R-:W-:Y:S02]  /*b390*/  I2FP.F32.U32 R6, R11 ;  /* 0x0000000b00067245 */ /* 0x000fe40000201000 */
[--C-:B------:R-:W-:Y:S02]  /*b3a0*/  SHF.R.U64 R15, R4, UR8, R5.reuse ;  /* 0x00000008040f7c19 */ /* 0x100fe40008001205 */
[----:B------:R-:W-:Y:S01]  /*b3b0*/  SHF.R.U32.HI R4, RZ, UR8, R5 ;  /* 0x00000008ff047c19 */ /* 0x000fe20008011605 */
[----:B------:R-:W-:Y:S01]  /*b3c0*/  FMUL R6, R6, UR9 ;  /* 0x0000000906067c20 */ /* 0x000fe20008400000 */
[----:B------:R-:W-:-:S02]  /*b3d0*/  ULDC UR8, c[0x0][0x608] ;  /* 0x0001820000087ab9 */ /* 0x000fc40000000800 */
[--C-:B------:R-:W-:Y:S01]  /*b3e0*/  SHF.R.U64 R21, R15, UR8, R4.reuse ;  /* 0x000000080f157c19 */ /* 0x100fe20008001204 */
[----:B------:R0:W1:Y:S01]  /*b3f0*/  F2I.U32.TRUNC.NTZ R24, R6 ;  /* 0x0000000600187305 */ /* 0x000062000020f000 */
[----:B------:R-:W-:Y:S01]  /*b400*/  SHF.R.U32.HI R4, RZ, UR8, R4 ;  /* 0x00000008ff047c19 */ /* 0x000fe20008011604 */
[----:B------:R-:W-:-:S03]  /*b410*/  ULDC UR8, c[0x0][0x658] ;  /* 0x0001960000087ab9 */ /* 0x000fc60000000800 */
[--C-:B------:R-:W-:Y:S02]  /*b420*/  SHF.R.U64 R20, R21, UR8, R4.reuse ;  /* 0x0000000815147c19 */ /* 0x100fe40008001204 */
[----:B------:R-:W-:-:S03]  /*b430*/  SHF.R.U32.HI R23, RZ, UR8, R4 ;  /* 0x00000008ff177c19 */ /* 0x000fc60008011604 */
[----:B------:R-:W-:Y:S02]  /*b440*/  IMAD.MOV.U32 R4, RZ, RZ, R20 ;  /* 0x000000ffff047224 */ /* 0x000fe400078e0014 */
[----:B------:R-:W-:Y:S01]  /*b450*/  IMAD.MOV.U32 R5, RZ, RZ, R23 ;  /* 0x000000ffff057224 */ /* 0x000fe200078e0017 */
[----:B0-----:R-:W-:Y:S06]  /*b460*/  @!P0 BRA `(.L_x_306) ;  /* 0x0000000000288947 */ /* 0x001fec0003800000 */
        /* <DEDUP_REMOVED lines=10> */
.L_x_306:
[----:B------:R-:W-:Y:S01]  /*b510*/  ISETP.NE.AND P0, PT, R2, 0x1, PT ;  /* 0x000000010200780c */ /* 0x000fe20003f05270 */
[----:B------:R-:W-:Y:S01]  /*b520*/  ULDC UR8, c[0x0][0x648] ;  /* 0x0001920000087ab9 */ /* 0x000fe20000000800 */
[----:B-1----:R-:W-:Y:S01]  /*b530*/  IMAD.MOV R24, RZ, RZ, -R24 ;  /* 0x000000ffff187224 */ /* 0x002fe200078e0a18 */
[----:B------:R-:W-:Y:S01]  /*b540*/  SHF.R.U64 R4, R4, UR8, R5 ;  /* 0x0000000804047c19 */ /* 0x000fe20008001205 */
[----:B------:R-:W-:Y:S01]  /*b550*/  ULDC UR8, c[0x0][0x638] ;  /* 0x00018e0000087ab9 */ /* 0x000fe20000000800 */
[----:B------:R-:W-:Y:S01]  /*b560*/  LOP3.LUT R21, R21, UR13, RZ, 0xc0, !PT ;  /* 0x0000000d15157c12 */ /* 0x000fe2000f8ec0ff */
[----:B------:R-:W-:Y:S02]  /*b570*/  ULDC UR9, c[0x0][0x610] ;  /* 0x0001840000097ab9 */ /* 0x000fe40000000800 */
[----:B------:R-:W-:Y:S02]  /*b580*/  IMAD.MOV R5, RZ, RZ, -R4 ;  /* 0x000000ffff057224 */ /* 0x000fe400078e0a04 */
[----:B------:R-:W-:-:S02]  /*b590*/  IMAD R21, R4, UR5, R21 ;  /* 0x0000000504157c24 */ /* 0x000fc4000f8e0215 */
[----:B------:R-:W-:Y:S01]  /*b5a0*/  IMAD R20, R5, UR8, R20 ;  /* 0x0000000805147c24 */ /* 0x000fe2000f8e0214 */
[----:B------:R-:W-:Y:S01]  /*b5b0*/  ULDC UR8, c[0x0][0x600] ;  /* 0x0001800000087ab9 */ /* 0x000fe20000000800 */
[----:B--2---:R-:W-:Y:S01]  /*b5c0*/  @P0 IMAD R14, R22, R24, R11 ;  /* 0x00000018160e0224 */ /* 0x004fe200078e020b */
[----:B------:R-:W-:Y:S01]  /*b5d0*/  LOP3.LUT R11, R15, UR4, RZ, 0xc0, !PT ;  /* 0x000000040f0b7c12 */ /* 0x000fe2000f8ec0ff */
[----:B------:R-:W-:Y:S02]  /*b5e0*/  IMAD.MOV.U32 R4, RZ, RZ, 0x1 ;  /* 0x00000001ff047424 */ /* 0x000fe400078e00ff */
[----:B------:R-:W-:Y:S02]  /*b5f0*/  IMAD R14, R21, UR9, R14 ;  /* 0x00000009150e7c24 */ /* 0x000fe4000f8e020e */
[----:B------:R-:W-:-:S05]  /*b600*/  IMAD R11, R20, UR8, R11 ;  /* 0x00000008140b7c24 */ /* 0x000fca000f8e020b */
[----:B------:R-:W-:Y:S02]  /*b610*/  SEL R20, R11, R14, !P0 ;  /* 0x0000000e0b147207 */ /* 0x000fe40004000000 */
[----:B------:R-:W-:-:S07]  /*b620*/  SEL R11, R14, R11, !P0 ;  /* 0x0000000b0e0b7207 */ /* 0x000fce0004000000 */
.L_x_304:
[----:B------:R-:W-:Y:S05]  /*b630*/  BSYNC B1 ;  /* 0x0000000000017941 */ /* 0x000fea0003800000 */
.L_x_303:
[----:B------:R-:W-:-:S13]  /*b640*/  LOP3.LUT P0, RZ, R4, 0xff, RZ, 0xc0, !PT ;  /* 0x000000ff04ff7812 */ /* 0x000fda000780c0ff */
[----:B------:R-:W-:Y:S05]  /*b650*/  @P0 BRA `(.L_x_307) ;  /* 0xfffffff400380947 */ /* 0x000fea000383ffff */
[----:B------:R-:W-:Y:S05]  /*b660*/  BSYNC B0 ;  /* 0x0000000000007941 */ /* 0x000fea0003800000 */
.L_x_296:
[----:B------:R-:W-:-:S03]  /*b670*/  UMOV UR8, 0xffffffff ;  /* 0xffffffff00087882 */ /* 0x000fc60000000000 */
[----:B------:R-:W-:Y:S05]  /*b680*/  BRA.DIV UR8, `(.L_x_308) ;  /* 0x0000000208f07947 */ /* 0x000fea000b800000 */
[----:B------:R-:W-:-:S13]  /*b690*/  ELECT P6, URZ, PT ;  /* 0x00000000003f782f */ /* 0x000fda00038c0000 */
.L_x_321:
[----:B------:R-:W-:Y:S04]  /*b6a0*/  BSSY B0, `(.L_x_309) ;  /* 0x0000022000007945 */ /* 0x000fe80003800000 */
[----:B------:R-:W-:Y:S05]  /*b6b0*/  @!P6 BRA `(.L_x_310) ;  /* 0x000000000080e947 */ /* 0x000fea0003800000 */
[----:B------:R-:W-:-:S04]  /*b6c0*/  LOP3.LUT R19, R19, 0x2, RZ, 0xfc, !PT ;  /* 0x0000000213137812 */ /* 0x000fc800078efcff */
[----:B------:R-:W-:-:S13]  /*b6d0*/  ISETP.NE.AND P0, PT, R19, 0x3, PT ;  /* 0x000000031300780c */ /* 0x000fda0003f05270 */
[----:B------:R-:W-:Y:S05]  /*b6e0*/  @!P0 BRA `(.L_x_311) ;  /* 0x0000000000048947 */ /* 0x000fea0003800000 */
[----:B------:R-:W-:Y:S01]  /*b6f0*/  BPT.TRAP 0x1 ;  /* 0x000000040000795c */ /* 0x000fe20000300000 */
.L_x_311:
[----:B------:R-:W0:Y:S01]  /*b700*/  S2R R3, SR_CgaCtaId ;  /* 0x0000000000037919 */ /* 0x000e220000008800 */
[----:B------:R-:W-:-:S04]  /*b710*/  MOV R2, 0x400 ;  /* 0x0000040000027802 */ /* 0x000fc80000000f00 */
[----:B0-----:R-:W-:Y:S02]  /*b720*/  LEA R3, R3, R2, 0x18 ;  /* 0x0000000203037211 */ /* 0x001fe400078ec0ff */
[----:B------:R-:W-:-:S03]  /*b730*/  SHF.L.U32 R2, R0, 0x1f, RZ ;  /* 0x0000001f00027819 */ /* 0x000fc600000006ff */
[----:B------:R-:W-:-:S04]  /*b740*/  VIADD R3, R3, 0x18 ;  /* 0x0000001803037836 */ /* 0x000fc80000000000 */
[C---:B------:R-:W-:Y:S02]  /*b750*/  IMAD R7, R12.reuse, 0x8, R3 ;  /* 0x000000080c077824 */ /* 0x040fe400078e0203 */
[----:B------:R-:W-:Y:S02]  /*b760*/  VIADD R12, R12, 0x1 ;  /* 0x000000010c0c7836 */ /* 0x000fe40000000000 */
[----:B------:R-:W0:Y:S03]  /*b770*/  SYNCS.PHASECHK.TRANS64.TRYWAIT P0, [R7+URZ], R2 ;  /* 0x00000002070075a7 */ /* 0x000e26000800017f */
[----:B------:R-:W-:-:S04]  /*b780*/  ISETP.NE.AND P1, PT, R12, 0x3, PT ;  /* 0x000000030c00780c */ /* 0x000fc80003f25270 */
[----:B------:R-:W-:Y:S02]  /*b790*/  SEL R5, RZ, 0x1, P1 ;  /* 0x00000001ff057807 */ /* 0x000fe40000800000 */
[----:B------:R-:W-:Y:S02]  /*b7a0*/  SEL R12, R12, RZ, P1 ;  /* 0x000000ff0c0c7207 */ /* 0x000fe40000800000 */
[----:B------:R-:W-:-:S03]  /*b7b0*/  LOP3.LUT R5, R0, R5, RZ, 0x3c, !PT ;  /* 0x0000000500057212 */ /* 0x000fc600078e3cff */
[----:B------:R-:W-:Y:S01]  /*b7c0*/  IMAD R9, R12, 0x8, R3 ;  /* 0x000000080c097824 */ /* 0x000fe200078e0203 */
[----:B------:R-:W-:Y:S01]  /*b7d0*/  SHF.L.U32 R4, R5, 0x1f, RZ ;  /* 0x0000001f05047819 */ /* 0x000fe200000006ff */
[----:B0-----:R-:W-:Y:S06]  /*b7e0*/  @!P0 BRA `(.L_x_312) ;  /* 0x0000000000b88947 */ /* 0x001fec0003800000 */
.L_x_322:
[----:B------:R-:W1:Y:S01]  /*b7f0*/  SYNCS.PHASECHK.TRANS64.TRYWAIT P0, [R9+URZ], R4 ;  /* 0x00000004090075a7 */ /* 0x000e62000800017f */
[----:B------:R-:W-:-:S05]  /*b800*/  VIADD R0, R12, 0x1 ;  /* 0x000000010c007836 */ /* 0x000fca0000000000 */
[----:B------:R-:W-:-:S04]  /*b810*/  ISETP.NE.AND P1, PT, R0, 0x3, PT ;  /* 0x000000030000780c */ /* 0x000fc80003f25270 */
[----:B0-----:R-:W-:Y:S02]  /*b820*/  SEL R2, RZ, 0x1, P1 ;  /* 0x00000001ff027807 */ /* 0x001fe40000800000 */
[----:B------:R-:W-:Y:S02]  /*b830*/  SEL R0, R0, RZ, P1 ;  /* 0x000000ff00007207 */ /* 0x000fe40000800000 */
[----:B------:R-:W-:Y:S01]  /*b840*/  LOP3.LUT R2, R5, R2, RZ, 0x3c, !PT ;  /* 0x0000000205027212 */ /* 0x000fe200078e3cff */
[----:B-1----:R-:W-:Y:S06]  /*b850*/  @!P0 BRA `(.L_x_313) ;  /* 0x0000000000b08947 */ /* 0x002fec0003800000 */
.L_x_323:
[----:B------:R-:W-:Y:S01]  /*b860*/  IMAD R3, R0, 0x8, R3 ;  /* 0x0000000800037824 */ /* 0x000fe200078e0203 */
[----:B------:R-:W-:-:S07]  /*b870*/  SHF.L.U32 R0, R2, 0x1f, RZ ;  /* 0x0000001f02007819 */ /* 0x000fce00000006ff */
.L_x_314:
[----:B-1----:R1:W2:Y:S02]  /*b880*/  SYNCS.PHASECHK.TRANS64.TRYWAIT P0, [R3+URZ], R0 ;  /* 0x00000000030075a7 */ /* 0x0022a4000800017f */
[----:B--2---:R-:W-:Y:S05]  /*b890*/  @!P0 NANOSLEEP.SYNCS 0x989680 ;  /* 0x009896800000895d */ /* 0x004fea0003900000 */
[----:B------:R-:W2:Y:S02]  /*b8a0*/  @!P0 SYNCS.PHASECHK.TRANS64 P0, [R3+URZ], R0 ;  /* 0x00000000030085a7 */ /* 0x000ea4000800007f */
[----:B--2---:R-:W-:Y:S05]  /*b8b0*/  @!P0 BRA `(.L_x_314) ;  /* 0xfffffffc00f08947 */ /* 0x004fea000383ffff */
.L_x_310:
[----:B------:R-:W-:Y:S05]  /*b8c0*/  BSYNC B0 ;  /* 0x0000000000007941 */ /* 0x000fea0003800000 */
.L_x_309:
[----:B------:R-:W-:Y:S05]  /*b8d0*/  EXIT ;  /* 0x000000000000794d */ /* 0x000fea0003800000 */
.L_x_21:
[----:B---3--:R3:W4:Y:S02]  /*b8e0*/  SYNCS.PHASECHK.TRANS64.TRYWAIT P1, [R3+URZ], R0 ;  /* 0x00000000030075a7 */ /* 0x008724000802017f */
[----:B----4-:R-:W-:Y:S05]  /*b8f0*/  @!P1 NANOSLEEP.SYNCS 0x989680 ;  /* 0x009896800000995d */ /* 0x010fea0003900000 */
[----:B------:R-:W4:Y:S02]  /*b900*/  @!P1 SYNCS.PHASECHK.TRANS64 P1, [R3+URZ], R0 ;  /* 0x00000000030095a7 */ /* 0x000f24000802007f */
[----:B----4-:R-:W-:Y:S05]  /*b910*/  @!P1 BRA `(.L_x_21) ;  /* 0xfffffffc00f09947 */ /* 0x010fea000383ffff */
[----:B------:R-:W-:Y:S05]  /*b920*/  BRA `(.L_x_20) ;  /* 0xffffff5800f47947 */ /* 0x000fea000383ffff */
.L_x_26:
[----:B-1----:R1:W2:Y:S02]  /*b930*/  SYNCS.PHASECHK.TRANS64.TRYWAIT P1, [R5+URZ], R4 ;  /* 0x00000004050075a7 */ /* 0x0022a4000802017f */
[----:B--2---:R-:W-:Y:S05]  /*b940*/  @!P1 NANOSLEEP.SYNCS 0x989680 ;  /* 0x009896800000995d */ /* 0x004fea0003900000 */
[----:B------:R-:W2:Y:S02]  /*b950*/  @!P1 SYNCS.PHASECHK.TRANS64 P1, [R5+URZ], R4 ;  /* 0x00000004050095a7 */ /* 0x000ea4000802007f */
[----:B--2---:R-:W-:Y:S05]  /*b960*/  @!P1 BRA `(.L_x_26) ;  /* 0xfffffffc00f09947 */ /* 0x004fea000383ffff */
[----:B------:R-:W-:Y:S05]  /*b970*/  BRA `(.L_x_25) ;  /* 0xffffff5c00f07947 */ /* 0x000fea000383ffff */
.L_x_297:
[----:B------:R-:W-:Y:S01]  /*b980*/  BSSY B1, `(.L_x_315) ;  /* 0x0000006000017945 */ /* 0x000fe20003800000 */
[----:B------:R-:W-:-:S07]  /*b990*/  IMAD.MOV.U32 R15, RZ, RZ, -0x1 ;  /* 0xffffffffff0f7424 */ /* 0x000fce00078e00ff */
[----:B------:R-:W-:Y:S05]  /*b9a0*/  WARPSYNC.COLLECTIVE R15, `(.L_x_316) ;  /* 0x000000000f0c7348 */ /* 0x000fea0003c00000 */
[----:B------:R-:W-:Y:S02]  /*b9b0*/  ELECT P6, UR62, PT ;  /* 0x00000000003e782f */ /* 0x000fe400038c0000 */
[----:B------:R-:W-:Y:S01]  /*b9c0*/  MOV R14, UR62 ;  /* 0x0000003e000e7c02 */ /* 0x000fe20008000f00 */
[----:B------:R-:W-:Y:S10]  /*b9d0*/  ENDCOLLECTIVE ;  /* 0x000000000000791b */ /* 0x000ff40003800000 */
.L_x_316:
[----:B------:R-:W-:Y:S05]  /*b9e0*/  BSYNC B1 ;  /* 0x0000000000017941 */ /* 0x000fea0003800000 */
.L_x_315:
[----:B------:R-:W-:Y:S05]  /*b9f0*/  BRA `(.L_x_317) ;  /* 0xfffffff0005c7947 */ /* 0x000fea000383ffff */
.L_x_300:
[----:B0-----:R0:W1:Y:S02]  /*ba00*/  SYNCS.PHASECHK.TRANS64.TRYWAIT P0, [R14+URZ+0x18], R7 ;  /* 0x000018070e0075a7 */ /* 0x001064000800017f */
[----:B-1----:R-:W-:Y:S05]  /*ba10*/  @!P0 NANOSLEEP.SYNCS 0x989680 ;  /* 0x009896800000895d */ /* 0x002fea0003900000 */
[----:B------:R-:W1:Y:S02]  /*ba20*/  @!P0 SYNCS.PHASECHK.TRANS64 P0, [R14+URZ+0x18], R7 ;  /* 0x000018070e0085a7 */ /* 0x000e64000800007f */
[----:B-1----:R-:W-:Y:S05]  /*ba30*/  @!P0 BRA `(.L_x_300) ;  /* 0xfffffffc00f08947 */ /* 0x002fea000383ffff */
[----:B------:R-:W-:Y:S05]  /*ba40*/  BRA `(.L_x_318) ;  /* 0xfffffff000987947 */ /* 0x000fea000383ffff */
.L_x_308:
[----:B------:R-:W-:Y:S01]  /*ba50*/  BSSY B0, `(.L_x_319) ;  /* 0x0000006000007945 */ /* 0x000fe20003800000 */
[----:B------:R-:W-:-:S07]  /*ba60*/  IMAD.MOV.U32 R15, RZ, RZ, -0x1 ;  /* 0xffffffffff0f7424 */ /* 0x000fce00078e00ff */
[----:B------:R-:W-:Y:S05]  /*ba70*/  WARPSYNC.COLLECTIVE R15, `(.L_x_320) ;  /* 0x000000000f0c7348 */ /* 0x000fea0003c00000 */
[----:B------:R-:W-:Y:S02]  /*ba80*/  ELECT P6, UR62, PT ;  /* 0x00000000003e782f */ /* 0x000fe400038c0000 */
[----:B------:R-:W-:Y:S01]  /*ba90*/  MOV R14, UR62 ;  /* 0x0000003e000e7c02 */ /* 0x000fe20008000f00 */
[----:B------:R-:W-:Y:S10]  /*baa0*/  ENDCOLLECTIVE ;  /* 0x000000000000791b */ /* 0x000ff40003800000 */
.L_x_320:
[----:B------:R-:W-:Y:S05]  /*bab0*/  BSYNC B0 ;  /* 0x0000000000007941 */ /* 0x000fea0003800000 */
.L_x_319:
[----:B------:R-:W-:Y:S05]  /*bac0*/  BRA `(.L_x_321) ;  /* 0xfffffff800f47947 */ /* 0x000fea000383ffff */
.L_x_312:
[----:B0-----:R0:W1:Y:S02]  /*bad0*/  SYNCS.PHASECHK.TRANS64.TRYWAIT P0, [R7+URZ], R2 ;  /* 0x00000002070075a7 */ /* 0x001064000800017f */
[----:B-1----:R-:W-:Y:S05]  /*bae0*/  @!P0 NANOSLEEP.SYNCS 0x989680 ;  /* 0x009896800000895d */ /* 0x002fea0003900000 */
[----:B------:R-:W1:Y:S02]  /*baf0*/  @!P0 SYNCS.PHASECHK.TRANS64 P0, [R7+URZ], R2 ;  /* 0x00000002070085a7 */ /* 0x000e64000800007f */
[----:B-1----:R-:W-:Y:S05]  /*bb00*/  @!P0 BRA `(.L_x_312) ;  /* 0xfffffffc00f08947 */ /* 0x002fea000383ffff */
[----:B------:R-:W-:Y:S05]  /*bb10*/  BRA `(.L_x_322) ;  /* 0xfffffffc00347947 */ /* 0x000fea000383ffff */
.L_x_313:
[----:B0-----:R0:W1:Y:S02]  /*bb20*/  SYNCS.PHASECHK.TRANS64.TRYWAIT P0, [R9+URZ], R4 ;  /* 0x00000004090075a7 */ /* 0x001064000800017f */
[----:B-1----:R-:W-:Y:S05]  /*bb30*/  @!P0 NANOSLEEP.SYNCS 0x989680 ;  /* 0x009896800000895d */ /* 0x002fea0003900000 */
[----:B------:R-:W1:Y:S02]  /*bb40*/  @!P0 SYNCS.PHASECHK.TRANS64 P0, [R9+URZ], R4 ;  /* 0x00000004090085a7 */ /* 0x000e64000800007f */
[----:B-1----:R-:W-:Y:S05]  /*bb50*/  @!P0 BRA `(.L_x_313) ;  /* 0xfffffffc00f08947 */ /* 0x002fea000383ffff */
[----:B------:R-:W-:Y:S05]  /*bb60*/  BRA `(.L_x_323) ;  /* 0xfffffffc003c7947 */ /* 0x000fea000383ffff */
.L_x_324:
[----:B------:R-:W-:-:S00]  /*bb70*/  BRA `(.L_x_324) ;  /* 0xfffffffc00fc7947 */ /* 0x000fc0000383ffff */
[----:B------:R-:W-:-:S00]  /*bb80*/  NOP ;  /* 0x0000000000007918 */ /* 0x000fc00000000000 */
[----:B------:R-:W-:-:S00]  /*bb90*/  NOP ;  /* 0x0000000000007918 */ /* 0x000fc00000000000 */
[----:B------:R-:W-:-:S00]  /*bba0*/  NOP ;  /* 0x0000000000007918 */ /* 0x000fc00000000000 */
[----:B------:R-:W-:-:S00]  /*bbb0*/  NOP ;  /* 0x0000000000007918 */ /* 0x000fc00000000000 */
[----:B------:R-:W-:-:S00]  /*bbc0*/  NOP ;  /* 0x0000000000007918 */ /* 0x000fc00000000000 */
[----:B------:R-:W-:-:S00]  /*bbd0*/  NOP ;  /* 0x0000000000007918 */ /* 0x000fc00000000000 */
[----:B------:R-:W-:-:S00]  /*bbe0*/  NOP ;  /* 0x0000000000007918 */ /* 0x000fc00000000000 */
[----:B------:R-:W-:-:S00]  /*bbf0*/  NOP ;  /* 0x0000000000007918 */ /* 0x000fc00000000000 */
.L_x_325:


//--------------------- .nv.global.init           --------------------------
	.section	.nv.global.init,"aw",@progbits
.nv.global.init:
	.type		$str$22,@object
	.size		$str$22,($str$23 - $str$22)
$str$22:
        /*0000*/ 	.byte	0x6b, 0x5f, 0x74, 0x69, 0x6c, 0x65, 0x5f, 0x63, 0x6f, 0x75, 0x6e, 0x74, 0x20, 0x3e, 0x3d, 0x20
        /*0010*/ 	.byte	0x31, 0x00
	.type		$str$23,@object
	.size		$str$23,(__unnamed_1 - $str$23)
$str$23:
        /*0012*/ 	.byte	0x2f, 0x74, 0x6d, 0x70, 0x2f, 0x63, 0x75, 0x74, 0x6c, 0x61, 0x73, 0x73, 0x5f, 0x73, 0x77, 0x65
        /*0022*/ 	.byte	0x65, 0x70, 0x5f, 0x73, 0x72, 0x63, 0x2f, 0x69, 0x6e, 0x63, 0x6c, 0x75, 0x64, 0x65, 0x2f, 0x63
        /*0032*/ 	.byte	0x75, 0x74, 0x6c, 0x61, 0x73, 0x73, 0x2f, 0x67, 0x65, 0x6d, 0x6d, 0x2f, 0x63, 0x6f, 0x6c, 0x6c
        /*0042*/ 	.byte	0x65, 0x63, 0x74, 0x69, 0x76, 0x65, 0x2f, 0x73, 0x6d, 0x39, 0x30, 0x5f, 0x6d, 0x6d, 0x61, 0x5f
        /*0052*/ 	.byte	0x74, 0x6d, 0x61, 0x5f, 0x67, 0x6d, 0x6d, 0x61, 0x5f, 0x73, 0x73, 0x5f, 0x77, 0x61, 0x72, 0x70
        /*0062*/ 	.byte	0x73, 0x70, 0x65, 0x63, 0x69, 0x61, 0x6c, 0x69, 0x7a, 0x65, 0x64, 0x2e, 0x68, 0x70, 0x70, 0x00
	.type		__unnamed_1,@object
	.size		__unnamed_1,(.L_0 - __unnamed_1)
__unnamed_1:
        /*0072*/ 	.byte	0x76, 0x6f, 0x69, 0x64, 0x20, 0x63, 0x75, 0x74, 0x6c, 0x61, 0x73, 0x73, 0x3a, 0x3a, 0x67, 0x65
        /* <DEDUP_REMOVED lines=181> */
        /*0bd2*/ 	.byte	0x69, 0x64, 0x65, 0x6e, 0x74, 0x69, 0x74, 0x79, 0x5d, 0x00
.L_0:


//--------------------- .nv.shared._ZN7cutlass13device_kernelINS_4gemm6kernel13GemmUniversalIN4cute5tupleIJiiiiEEENS1_10collective13CollectiveMmaINS1_34MainloopSm90TmaGmmaWarpSpecializedILi3ENS5_IJNS4_1CILi2EEESB_NSA_ILi1EEEEEENS1_35KernelTmaWarpSpecializedCooperativeEEENS5_IJNSA_ILi128EEENSA_ILi256EEENSA_ILi64EEEEEENS_10bfloat16_tENS5_IJlSC_lEEESK_SL_NS4_8TiledMMAINS4_8MMA_AtomIJNS4_4SM904GMMA28MMA_64x256x16_F32BF16BF16_SSILNSP_5MajorE0ELSR_0ELNSP_7ScaleInE1ELSS_1EEEEEENS4_6LayoutINS5_IJSB_SC_SC_EEENS5_IJSC_NSA_ILi0EEESX_EEEEENS5_IJNS4_10UnderscoreES10_S10_EEEEENS4_23SM90_TMA_LOAD_MULTICASTENS4_14ComposedLayoutINS4_7SwizzleILi3ELi4ELi3EEENS4_18smem_ptr_flag_bitsILi16EEENSV_INS5_IJNSA_ILi8EEESI_EEENS5_IJSI_SC_EEEEEEEvNS4_8identityES13_S1D_vS1E_EENS_8epilogue10collective6detail29Sm90TmaWarpSpecializedAdapterINS1H_15DefaultEpilogueISK_SL_SL_NS1G_6thread17LinearCombinationISK_Li1EffLNS1L_9ScaleType4KindE0ELNS_15FloatRoundStyleE2ESK_EENS1_15EpilogueDefaultEEEEEvvEEEEvNT_6ParamsE --------------------------
	.section	.nv.shared._ZN7cutlass13device_kernelINS_4gemm6kernel13GemmUniversalIN4cute5tupleIJiiiiEEENS1_10collective13CollectiveMmaINS1_34MainloopSm90TmaGmmaWarpSpecializedILi3ENS5_IJNS4_1CILi2EEESB_NSA_ILi1EEEEEENS1_35KernelTmaWarpSpecializedCooperativeEEENS5_IJNSA_ILi128EEENSA_ILi256EEENSA_ILi64EEEEEENS_10bfloat16_tENS5_IJlSC_lEEESK_SL_NS4_8TiledMMAINS4_8MMA_AtomIJNS4_4SM904GMMA28MMA_64x256x16_F32BF16BF16_SSILNSP_5MajorE0ELSR_0ELNSP_7ScaleInE1ELSS_1EEEEEENS4_6LayoutINS5_IJSB_SC_SC_EEENS5_IJSC_NSA_ILi0EEESX_EEEEENS5_IJNS4_10UnderscoreES10_S10_EEEEENS4_23SM90_TMA_LOAD_MULTICASTENS4_14ComposedLayoutINS4_7SwizzleILi3ELi4ELi3EEENS4_18smem_ptr_flag_bitsILi16EEENSV_INS5_IJNSA_ILi8EEESI_EEENS5_IJSI_SC_EEEEEEEvNS4_8identityES13_S1D_vS1E_EENS_8epilogue10collective6detail29Sm90TmaWarpSpecializedAdapterINS1H_15DefaultEpilogueISK_SL_SL_NS1G_6thread17LinearCombinationISK_Li1EffLNS1L_9ScaleType4KindE0ELNS_15FloatRoundStyleE2ESK_EENS1_15EpilogueDefaultEEEEEvvEEEEvNT_6ParamsE,"aw",@nobits
	.sectionflags	@""
	.align	16
	.zero		1024


//--------------------- .nv.shared.reserved.0     --------------------------
	.section	.nv.shared.reserved.0,"aw",@nobits
	.weak		__nv_reservedSMEM_offset_0_alias
	.size		__nv_reservedSMEM_offset_0_alias, 0, 0
	.other		__nv_reservedSMEM_offset_0_alias,@"STO_CUDA_RESERVED_SHARED STV_DEFAULT"
__nv_reservedSMEM_offset_0_alias:
	.zero		0


//--------------------- .nv.global                --------------------------
	.section	.nv.global,"aw",@nobits
.nv.global:
	.type		_ZN39_INTERNAL_bc361770_4_k_cu_43ce47f6_35294cute1_E,@object
	.size		_ZN39_INTERNAL_bc361770_4_k_cu_43ce47f6_35294cute1_E,(_ZN39_INTERNAL_bc361770_4_k_cu_43ce47f6_35294cuda3std3__45__cpo6cbeginE - _ZN39_INTERNAL_bc361770_4_k_cu_43ce47f6_35294cute1_E)
_ZN39_INTERNAL_bc361770_4_k_cu_43ce47f6_35294cute1_E:
	.zero		1
	.type		_ZN39_INTERNAL_bc361770_4_k_cu_43ce47f6_35294cuda3std3__45__cpo6cbeginE,@object
	.size		_ZN39_INTERNAL_bc361770_4_k_cu_43ce47f6_35294cuda3std3__45__cpo6cbeginE,(_ZN39_INTERNAL_bc361770_4_k_cu_43ce47f6_35294cuda3std3__48in_placeE - _ZN39_INTERNAL_bc361770_4_k_cu_43ce47f6_35294cuda3std3__45__cpo6cbeginE)
_ZN39_INTERNAL_bc361770_4_k_cu_43ce47f6_35294cuda3std3__45__cpo6cbeginE:
	.zero		1
	.type		_ZN39_INTERNAL_bc361770_4_k_cu_43ce47f6_35294cuda3std3__48in_placeE,@object
	.size		_ZN39_INTERNAL_bc361770_4_k_cu_43ce47f6_35294cuda3std3__48in_placeE,(_ZN39_INTERNAL_bc361770_4_k_cu_43ce47f6_35294cuda3std6ranges3__45__cpo9iter_moveE - _ZN39_INTERNAL_bc361770_4_k_cu_43ce47f6_35294cuda3std3__48in_placeE)
_ZN39_INTERNAL_bc361770_4_k_cu_43ce47f6_35294cuda3std3__48in_placeE:
	.zero		1
	.type		_ZN39_INTERNAL_bc361770_4_k_cu_43ce47f6_35294cuda3std6ranges3__45__cpo9iter_moveE,@object
	.size		_ZN39_INTERNAL_bc361770_4_k_cu_43ce47f6_35294cuda3std6ranges3__45__cpo9iter_moveE,(_ZN39_INTERNAL_bc361770_4_k_cu_43ce47f6_35294cuda3std3__45__cpo5beginE - _ZN39_INTERNAL_bc361770_4_k_cu_43ce47f6_35294cuda3std6ranges3__45__cpo9iter_moveE)
_ZN39_INTERNAL_bc361770_4_k_cu_43ce47f6_35294cuda3std6ranges3__45__cpo9iter_moveE:
	.zero		1
	.type		_ZN39_INTERNAL_bc361770_4_k_cu_43ce47f6_35294cuda3std3__45__cpo5beginE,@object
	.size		_ZN39_INTERNAL_bc361770_4_k_cu_43ce47f6_35294cuda3std3__45__cpo5beginE,(_ZN39_INTERNAL_bc361770_4_k_cu_43ce47f6_35294cuda3std3__441_GLOBAL__N__bc361770_4_k_cu_43ce47f6_35296ignoreE - _ZN39_INTERNAL_bc361770_4_k_cu_43ce47f6_35294cuda3std3__45__cpo5beginE)
_ZN39_INTERNAL_bc361770_4_k_cu_43ce47f6_35294cuda3std3__45__cpo5beginE:
	.zero		1
	.type		_ZN39_INTERNAL_bc361770_4_k_cu_43ce47f6_35294cuda3std3__441_GLOBAL__N__bc361770_4_k_cu_43ce47f6_35296ignoreE,@object
	.size		_ZN39_INTERNAL_bc361770_4_k_cu_43ce47f6_35294cuda3std3__441_GLOBAL__N__bc361770_4_k_cu_43ce47f6_35296ignoreE,(_ZN39_INTERNAL_bc361770_4_k_cu_43ce47f6_35294cute7productE - _ZN39_INTERNAL_bc361770_4_k_cu_43ce47f6_35294cuda3std3__441_GLOBAL__N__bc361770_4_k_cu_43ce47f6_35296ignoreE)
_ZN39_INTERNAL_bc361770_4_k_cu_43ce47f6_35294cuda3std3__441_GLOBAL__N__bc361770_4_k_cu_43ce47f6_35296ignoreE:
	.zero		1
	.type		_ZN39_INTERNAL_bc361770_4_k_cu_43ce47f6_35294cute7productE,@object
	.size		_ZN39_INTERNAL_bc361770_4_k_cu_43ce47f6_35294cute7productE,(_ZN39_INTERNAL_bc361770_4_k_cu_43ce47f6_35294cuda3std3__45__cpo3endE - _ZN39_INTERNAL_bc361770_4_k_cu_43ce47f6_35294cute7productE)
_ZN39_INTERNAL_bc361770_4_k_cu_43ce47f6_35294cute7productE:
	.zero		1
	.type		_ZN39_INTERNAL_bc361770_4_k_cu_43ce47f6_35294cuda3std3__45__cpo3endE,@object
	.size		_ZN39_INTERNAL_bc361770_4_k_cu_43ce47f6_35294cuda3std3__45__cpo3endE,(_ZN39_INTERNAL_bc361770_4_k_cu_43ce47f6_35294cuda3std3__419piecewise_constructE - _ZN39_INTERNAL_bc361770_4_k_cu_43ce47f6_35294cuda3std3__45__cpo3endE)
_ZN39_INTERNAL_bc361770_4_k_cu_43ce47f6_35294cuda3std3__45__cpo3endE:
	.zero		1
	.type		_ZN39_INTERNAL_bc361770_4_k_cu_43ce47f6_35294cuda3std3__419piecewise_constructE,@object
	.size		_ZN39_INTERNAL_bc361770_4_k_cu_43ce47f6_35294cuda3std3__419piecewise_constructE,(_ZN39_INTERNAL_bc361770_4_k_cu_43ce47f6_35294cuda3std3__45__cpo4cendE - _ZN39_INTERNAL_bc361770_4_k_cu_43ce47f6_35294cuda3std3__419piecewise_constructE)
_ZN39_INTERNAL_bc361770_4_k_cu_43ce47f6_35294cuda3std3__419piecewise_constructE:
	.zero		1
	.type		_ZN39_INTERNAL_bc361770_4_k_cu_43ce47f6_35294cuda3std3__45__cpo4cendE,@object
	.size		_ZN39_INTERNAL_bc361770_4_k_cu_43ce47f6_35294cuda3std3__45__cpo4cendE,(_ZN39_INTERNAL_bc361770_4_k_cu_43ce47f6_35294cuda3std6ranges3__45__cpo4swapE - _ZN39_INTERNAL_bc361770_4_k_cu_43ce47f6_35294cuda3std3__45__cpo4cendE)
_ZN39_INTERNAL_bc361770_4_k_cu_43ce47f6_35294cuda3std3__45__cpo4cendE:
	.zero		1
	.type		_ZN39_INTERNAL_bc361770_4_k_cu_43ce47f6_35294cuda3std6ranges3__45__cpo4swapE,@object
	.size		_ZN39_INTERNAL_bc361770_4_k_cu_43ce47f6_35294cuda3std6ranges3__45__cpo4swapE,(.L_8 - _ZN39_INTERNAL_bc361770_4_k_cu_43ce47f6_35294cuda3std6ranges3__45__cpo4swapE)
_ZN39_INTERNAL_bc361770_4_k_cu_43ce47f6_35294cuda3std6ranges3__45__cpo4swapE:
	.zero		1
.L_8:


//--------------------- .nv.constant0._ZN7cutlass13device_kernelINS_4gemm6kernel13GemmUniversalIN4cute5tupleIJiiiiEEENS1_10collective13CollectiveMmaINS1_34MainloopSm90TmaGmmaWarpSpecializedILi3ENS5_IJNS4_1CILi2EEESB_NSA_ILi1EEEEEENS1_35KernelTmaWarpSpecializedCooperativeEEENS5_IJNSA_ILi128EEENSA_ILi256EEENSA_ILi64EEEEEENS_10bfloat16_tENS5_IJlSC_lEEESK_SL_NS4_8TiledMMAINS4_8MMA_AtomIJNS4_4SM904GMMA28MMA_64x256x16_F32BF16BF16_SSILNSP_5MajorE0ELSR_0ELNSP_7ScaleInE1ELSS_1EEEEEENS4_6LayoutINS5_IJSB_SC_SC_EEENS5_IJSC_NSA_ILi0EEESX_EEEEENS5_IJNS4_10UnderscoreES10_S10_EEEEENS4_23SM90_TMA_LOAD_MULTICASTENS4_14ComposedLayoutINS4_7SwizzleILi3ELi4ELi3EEENS4_18smem_ptr_flag_bitsILi16EEENSV_INS5_IJNSA_ILi8EEESI_EEENS5_IJSI_SC_EEEEEEEvNS4_8identityES13_S1D_vS1E_EENS_8epilogue10collective6detail29Sm90TmaWarpSpecializedAdapterINS1H_15DefaultEpilogueISK_SL_SL_NS1G_6thread17LinearCombinationISK_Li1EffLNS1L_9ScaleType4KindE0ELNS_15FloatRoundStyleE2ESK_EENS1_15EpilogueDefaultEEEEEvvEEEEvNT_6ParamsE --------------------------
	.section	.nv.constant0._ZN7cutlass13device_kernelINS_4gemm6kernel13GemmUniversalIN4cute5tupleIJiiiiEEENS1_10collective13CollectiveMmaINS1_34MainloopSm90TmaGmmaWarpSpecializedILi3ENS5_IJNS4_1CILi2EEESB_NSA_ILi1EEEEEENS1_35KernelTmaWarpSpecializedCooperativeEEENS5_IJNSA_ILi128EEENSA_ILi256EEENSA_ILi64EEEEEENS_10bfloat16_tENS5_IJlSC_lEEESK_SL_NS4_8TiledMMAINS4_8MMA_AtomIJNS4_4SM904GMMA28MMA_64x256x16_F32BF16BF16_SSILNSP_5MajorE0ELSR_0ELNSP_7ScaleInE1ELSS_1EEEEEENS4_6LayoutINS5_IJSB_SC_SC_EEENS5_IJSC_NSA_ILi0EEESX_EEEEENS5_IJNS4_10UnderscoreES10_S10_EEEEENS4_23SM90_TMA_LOAD_MULTICASTENS4_14ComposedLayoutINS4_7SwizzleILi3ELi4ELi3EEENS4_18smem_ptr_flag_bitsILi16EEENSV_INS5_IJNSA_ILi8EEESI_EEENS5_IJSI_SC_EEEEEEEvNS4_8identityES13_S1D_vS1E_EENS_8epilogue10collective6detail29Sm90TmaWarpSpecializedAdapterINS1H_15DefaultEpilogueISK_SL_SL_NS1G_6thread17LinearCombinationISK_Li1EffLNS1L_9ScaleType4KindE0ELNS_15FloatRoundStyleE2ESK_EENS1_15EpilogueDefaultEEEEEvvEEEEvNT_6ParamsE,"a",@progbits
	.sectionflags	@""
	.align	4
.nv.constant0._ZN7cutlass13device_kernelINS_4gemm6kernel13GemmUniversalIN4cute5tupleIJiiiiEEENS1_10collective13CollectiveMmaINS1_34MainloopSm90TmaGmmaWarpSpecializedILi3ENS5_IJNS4_1CILi2EEESB_NSA_ILi1EEEEEENS1_35KernelTmaWarpSpecializedCooperativeEEENS5_IJNSA_ILi128EEENSA_ILi256EEENSA_ILi64EEEEEENS_10bfloat16_tENS5_IJlSC_lEEESK_SL_NS4_8TiledMMAINS4_8MMA_AtomIJNS4_4SM904GMMA28MMA_64x256x16_F32BF16BF16_SSILNSP_5MajorE0ELSR_0ELNSP_7ScaleInE1ELSS_1EEEEEENS4_6LayoutINS5_IJSB_SC_SC_EEENS5_IJSC_NSA_ILi0EEESX_EEEEENS5_IJNS4_10UnderscoreES10_S10_EEEEENS4_23SM90_TMA_LOAD_MULTICASTENS4_14ComposedLayoutINS4_7SwizzleILi3ELi4ELi3EEENS4_18smem_ptr_flag_bitsILi16EEENSV_INS5_IJNSA_ILi8EEESI_EEENS5_IJSI_SC_EEEEEEEvNS4_8identityES13_S1D_vS1E_EENS_8epilogue10collective6detail29Sm90TmaWarpSpecializedAdapterINS1H_15DefaultEpilogueISK_SL_SL_NS1G_6thread17LinearCombinationISK_Li1EffLNS1L_9ScaleType4KindE0ELNS_15FloatRoundStyleE2ESK_EENS1_15EpilogueDefaultEEEEEvvEEEEvNT_6ParamsE:
	.zero		1664


//--------------------- SYMBOLS --------------------------

	.type		.nv.reservedSmem.offset0,@object
	.size		.nv.reservedSmem.offset0,0x4
	.type		__assertfail,@function
